//
// Generated by NVIDIA NVVM Compiler
//
// Compiler Build ID: CL-36424714
// Cuda compilation tools, release 13.0, V13.0.88
// Based on NVVM 20.0.0
//

.version 9.0
.target sm_100
.address_size 64

	// .globl	_Z23matrixMultiplyOptimizedPKfS0_Pfiii
// _ZZ23matrixMultiplyOptimizedPKfS0_PfiiiE7sharedA has been demoted
// _ZZ23matrixMultiplyOptimizedPKfS0_PfiiiE7sharedB has been demoted

.visible .entry _Z23matrixMultiplyOptimizedPKfS0_Pfiii(
	.param .u64 .ptr .align 1 _Z23matrixMultiplyOptimizedPKfS0_Pfiii_param_0,
	.param .u64 .ptr .align 1 _Z23matrixMultiplyOptimizedPKfS0_Pfiii_param_1,
	.param .u64 .ptr .align 1 _Z23matrixMultiplyOptimizedPKfS0_Pfiii_param_2,
	.param .u32 _Z23matrixMultiplyOptimizedPKfS0_Pfiii_param_3,
	.param .u32 _Z23matrixMultiplyOptimizedPKfS0_Pfiii_param_4,
	.param .u32 _Z23matrixMultiplyOptimizedPKfS0_Pfiii_param_5
)
{
	.reg .pred 	%p<59>;
	.reg .b32 	%r<180>;
	.reg .b32 	%f<932>;
	.reg .b64 	%rd<84>;
	// demoted variable
	.shared .align 4 .b8 _ZZ23matrixMultiplyOptimizedPKfS0_PfiiiE7sharedA[16384];
	// demoted variable
	.shared .align 4 .b8 _ZZ23matrixMultiplyOptimizedPKfS0_PfiiiE7sharedB[16640];
	ld.param.u32 	%r40, [_Z23matrixMultiplyOptimizedPKfS0_Pfiii_param_3];
	ld.param.u32 	%r41, [_Z23matrixMultiplyOptimizedPKfS0_Pfiii_param_4];
	ld.param.u32 	%r42, [_Z23matrixMultiplyOptimizedPKfS0_Pfiii_param_5];
	mov.u32 	%r43, %ctaid.y;
	shl.b32 	%r44, %r43, 6;
	mov.u32 	%r45, %tid.y;
	shl.b32 	%r1, %r45, 2;
	add.s32 	%r2, %r44, %r1;
	mov.u32 	%r46, %ctaid.x;
	shl.b32 	%r47, %r46, 6;
	mov.u32 	%r48, %tid.x;
	shl.b32 	%r3, %r48, 2;
	add.s32 	%r4, %r47, %r3;
	setp.lt.s32 	%p1, %r42, 1;
	mov.f32 	%f852, 0f00000000;
	mov.f32 	%f853, %f852;
	mov.f32 	%f854, %f852;
	mov.f32 	%f855, %f852;
	mov.f32 	%f856, %f852;
	mov.f32 	%f857, %f852;
	mov.f32 	%f858, %f852;
	mov.f32 	%f859, %f852;
	mov.f32 	%f860, %f852;
	mov.f32 	%f861, %f852;
	mov.f32 	%f862, %f852;
	mov.f32 	%f863, %f852;
	mov.f32 	%f864, %f852;
	mov.f32 	%f865, %f852;
	mov.f32 	%f866, %f852;
	mov.f32 	%f867, %f852;
	@%p1 bra 	$L__BB0_17;
	setp.lt.u32 	%p2, %r42, 193;
	mov.b32 	%r171, 0;
	mov.f32 	%f852, 0f00000000;
	@%p2 bra 	$L__BB0_12;
	mov.b32 	%r169, 0;
	mov.f32 	%f852, 0f00000000;
	shl.b32 	%r55, %r1, 8;
	mov.u32 	%r56, _ZZ23matrixMultiplyOptimizedPKfS0_PfiiiE7sharedA;
	add.s32 	%r57, %r56, %r55;
	shl.b32 	%r59, %r48, 4;
	add.s32 	%r60, %r57, %r59;
	mov.u32 	%r62, _ZZ23matrixMultiplyOptimizedPKfS0_PfiiiE7sharedB;
	mad.lo.s32 	%r63, %r1, 260, %r62;
	add.s32 	%r64, %r63, %r59;
	mul.wide.u32 	%rd20, %r42, 4;
	mul.wide.s32 	%rd3, %r41, 4;
	mov.f32 	%f853, %f852;
	mov.f32 	%f854, %f852;
	mov.f32 	%f855, %f852;
	mov.f32 	%f856, %f852;
	mov.f32 	%f857, %f852;
	mov.f32 	%f858, %f852;
	mov.f32 	%f859, %f852;
	mov.f32 	%f860, %f852;
	mov.f32 	%f861, %f852;
	mov.f32 	%f862, %f852;
	mov.f32 	%f863, %f852;
	mov.f32 	%f864, %f852;
	mov.f32 	%f865, %f852;
	mov.f32 	%f866, %f852;
	mov.f32 	%f867, %f852;
$L__BB0_3:
	.pragma "nounroll";
	ld.param.u64 	%rd78, [_Z23matrixMultiplyOptimizedPKfS0_Pfiii_param_1];
	ld.param.u64 	%rd76, [_Z23matrixMultiplyOptimizedPKfS0_Pfiii_param_0];
	shl.b32 	%r52, %r169, 6;
	add.s32 	%r53, %r52, %r3;
	add.s32 	%r6, %r52, %r1;
	mad.lo.s32 	%r54, %r2, %r42, %r53;
	cvta.to.global.u64 	%rd15, %rd76;
	mul.wide.s32 	%rd16, %r54, 4;
	add.s64 	%rd1, %rd15, %rd16;
	ld.global.nc.v4.f32 	{%f228, %f229, %f230, %f231}, [%rd1];
	st.shared.f32 	[%r60], %f228;
	st.shared.f32 	[%r60+4], %f229;
	st.shared.f32 	[%r60+8], %f230;
	st.shared.f32 	[%r60+12], %f231;
	mad.lo.s32 	%r61, %r6, %r41, %r4;
	cvta.to.global.u64 	%rd17, %rd78;
	mul.wide.s32 	%rd18, %r61, 4;
	add.s64 	%rd19, %rd17, %rd18;
	ld.global.nc.v4.f32 	{%f232, %f233, %f234, %f235}, [%rd19];
	st.shared.f32 	[%r64], %f232;
	st.shared.f32 	[%r64+4], %f233;
	st.shared.f32 	[%r64+8], %f234;
	st.shared.f32 	[%r64+12], %f235;
	add.s64 	%rd2, %rd1, %rd20;
	ld.global.nc.v4.f32 	{%f236, %f237, %f238, %f239}, [%rd2];
	st.shared.f32 	[%r60+256], %f236;
	st.shared.f32 	[%r60+260], %f237;
	st.shared.f32 	[%r60+264], %f238;
	st.shared.f32 	[%r60+268], %f239;
	add.s64 	%rd21, %rd19, %rd3;
	ld.global.nc.v4.f32 	{%f240, %f241, %f242, %f243}, [%rd21];
	st.shared.f32 	[%r64+260], %f240;
	st.shared.f32 	[%r64+264], %f241;
	st.shared.f32 	[%r64+268], %f242;
	st.shared.f32 	[%r64+272], %f243;
	add.s64 	%rd4, %rd2, %rd20;
	ld.global.nc.v4.f32 	{%f244, %f245, %f246, %f247}, [%rd4];
	st.shared.f32 	[%r60+512], %f244;
	st.shared.f32 	[%r60+516], %f245;
	st.shared.f32 	[%r60+520], %f246;
	st.shared.f32 	[%r60+524], %f247;
	add.s64 	%rd22, %rd21, %rd3;
	ld.global.nc.v4.f32 	{%f248, %f249, %f250, %f251}, [%rd22];
	st.shared.f32 	[%r64+520], %f248;
	st.shared.f32 	[%r64+524], %f249;
	st.shared.f32 	[%r64+528], %f250;
	st.shared.f32 	[%r64+532], %f251;
	add.s64 	%rd5, %rd4, %rd20;
	ld.global.nc.v4.f32 	{%f252, %f253, %f254, %f255}, [%rd5];
	st.shared.f32 	[%r60+768], %f252;
	st.shared.f32 	[%r60+772], %f253;
	st.shared.f32 	[%r60+776], %f254;
	st.shared.f32 	[%r60+780], %f255;
	add.s64 	%rd23, %rd22, %rd3;
	ld.global.nc.v4.f32 	{%f256, %f257, %f258, %f259}, [%rd23];
	st.shared.f32 	[%r64+780], %f256;
	st.shared.f32 	[%r64+784], %f257;
	st.shared.f32 	[%r64+788], %f258;
	st.shared.f32 	[%r64+792], %f259;
	bar.sync 	0;
	mov.b32 	%r176, 0;
$L__BB0_4:
	.pragma "nounroll";
	mov.u32 	%r65, _ZZ23matrixMultiplyOptimizedPKfS0_PfiiiE7sharedB;
	mad.lo.s32 	%r66, %r176, 260, %r65;
	shl.b32 	%r67, %r176, 2;
	mov.u32 	%r68, _ZZ23matrixMultiplyOptimizedPKfS0_PfiiiE7sharedA;
	add.s32 	%r69, %r68, %r67;
	shl.b32 	%r70, %r1, 8;
	add.s32 	%r71, %r69, %r70;
	ld.shared.f32 	%f260, [%r71];
	shl.b32 	%r72, %r3, 2;
	add.s32 	%r73, %r66, %r72;
	ld.shared.f32 	%f261, [%r73];
	ld.shared.f32 	%f262, [%r71+256];
	ld.shared.f32 	%f263, [%r73+4];
	ld.shared.f32 	%f264, [%r71+512];
	ld.shared.f32 	%f265, [%r73+8];
	ld.shared.f32 	%f266, [%r71+768];
	ld.shared.f32 	%f267, [%r73+12];
	fma.rn.f32 	%f268, %f260, %f261, %f867;
	fma.rn.f32 	%f269, %f260, %f263, %f866;
	fma.rn.f32 	%f270, %f260, %f265, %f865;
	fma.rn.f32 	%f271, %f260, %f267, %f864;
	fma.rn.f32 	%f272, %f262, %f261, %f863;
	fma.rn.f32 	%f273, %f262, %f263, %f862;
	fma.rn.f32 	%f274, %f262, %f265, %f861;
	fma.rn.f32 	%f275, %f262, %f267, %f860;
	fma.rn.f32 	%f276, %f264, %f261, %f859;
	fma.rn.f32 	%f277, %f264, %f263, %f858;
	fma.rn.f32 	%f278, %f264, %f265, %f857;
	fma.rn.f32 	%f279, %f264, %f267, %f856;
	fma.rn.f32 	%f280, %f266, %f261, %f855;
	fma.rn.f32 	%f281, %f266, %f263, %f854;
	fma.rn.f32 	%f282, %f266, %f265, %f853;
	fma.rn.f32 	%f283, %f266, %f267, %f852;
	ld.shared.f32 	%f284, [%r71+4];
	ld.shared.f32 	%f285, [%r73+260];
	ld.shared.f32 	%f286, [%r71+260];
	ld.shared.f32 	%f287, [%r73+264];
	ld.shared.f32 	%f288, [%r71+516];
	ld.shared.f32 	%f289, [%r73+268];
	ld.shared.f32 	%f290, [%r71+772];
	ld.shared.f32 	%f291, [%r73+272];
	fma.rn.f32 	%f292, %f284, %f285, %f268;
	fma.rn.f32 	%f293, %f284, %f287, %f269;
	fma.rn.f32 	%f294, %f284, %f289, %f270;
	fma.rn.f32 	%f295, %f284, %f291, %f271;
	fma.rn.f32 	%f296, %f286, %f285, %f272;
	fma.rn.f32 	%f297, %f286, %f287, %f273;
	fma.rn.f32 	%f298, %f286, %f289, %f274;
	fma.rn.f32 	%f299, %f286, %f291, %f275;
	fma.rn.f32 	%f300, %f288, %f285, %f276;
	fma.rn.f32 	%f301, %f288, %f287, %f277;
	fma.rn.f32 	%f302, %f288, %f289, %f278;
	fma.rn.f32 	%f303, %f288, %f291, %f279;
	fma.rn.f32 	%f304, %f290, %f285, %f280;
	fma.rn.f32 	%f305, %f290, %f287, %f281;
	fma.rn.f32 	%f306, %f290, %f289, %f282;
	fma.rn.f32 	%f307, %f290, %f291, %f283;
	ld.shared.f32 	%f308, [%r71+8];
	ld.shared.f32 	%f309, [%r73+520];
	ld.shared.f32 	%f310, [%r71+264];
	ld.shared.f32 	%f311, [%r73+524];
	ld.shared.f32 	%f312, [%r71+520];
	ld.shared.f32 	%f313, [%r73+528];
	ld.shared.f32 	%f314, [%r71+776];
	ld.shared.f32 	%f315, [%r73+532];
	fma.rn.f32 	%f316, %f308, %f309, %f292;
	fma.rn.f32 	%f317, %f308, %f311, %f293;
	fma.rn.f32 	%f318, %f308, %f313, %f294;
	fma.rn.f32 	%f319, %f308, %f315, %f295;
	fma.rn.f32 	%f320, %f310, %f309, %f296;
	fma.rn.f32 	%f321, %f310, %f311, %f297;
	fma.rn.f32 	%f322, %f310, %f313, %f298;
	fma.rn.f32 	%f323, %f310, %f315, %f299;
	fma.rn.f32 	%f324, %f312, %f309, %f300;
	fma.rn.f32 	%f325, %f312, %f311, %f301;
	fma.rn.f32 	%f326, %f312, %f313, %f302;
	fma.rn.f32 	%f327, %f312, %f315, %f303;
	fma.rn.f32 	%f328, %f314, %f309, %f304;
	fma.rn.f32 	%f329, %f314, %f311, %f305;
	fma.rn.f32 	%f330, %f314, %f313, %f306;
	fma.rn.f32 	%f331, %f314, %f315, %f307;
	ld.shared.f32 	%f332, [%r71+12];
	ld.shared.f32 	%f333, [%r73+780];
	ld.shared.f32 	%f334, [%r71+268];
	ld.shared.f32 	%f335, [%r73+784];
	ld.shared.f32 	%f336, [%r71+524];
	ld.shared.f32 	%f337, [%r73+788];
	ld.shared.f32 	%f338, [%r71+780];
	ld.shared.f32 	%f339, [%r73+792];
	fma.rn.f32 	%f867, %f332, %f333, %f316;
	fma.rn.f32 	%f866, %f332, %f335, %f317;
	fma.rn.f32 	%f865, %f332, %f337, %f318;
	fma.rn.f32 	%f864, %f332, %f339, %f319;
	fma.rn.f32 	%f863, %f334, %f333, %f320;
	fma.rn.f32 	%f862, %f334, %f335, %f321;
	fma.rn.f32 	%f861, %f334, %f337, %f322;
	fma.rn.f32 	%f860, %f334, %f339, %f323;
	fma.rn.f32 	%f859, %f336, %f333, %f324;
	fma.rn.f32 	%f858, %f336, %f335, %f325;
	fma.rn.f32 	%f857, %f336, %f337, %f326;
	fma.rn.f32 	%f856, %f336, %f339, %f327;
	fma.rn.f32 	%f855, %f338, %f333, %f328;
	fma.rn.f32 	%f854, %f338, %f335, %f329;
	fma.rn.f32 	%f853, %f338, %f337, %f330;
	fma.rn.f32 	%f852, %f338, %f339, %f331;
	add.s32 	%r176, %r176, 4;
	setp.ne.s32 	%p3, %r176, 64;
	@%p3 bra 	$L__BB0_4;
	ld.param.u64 	%rd79, [_Z23matrixMultiplyOptimizedPKfS0_Pfiii_param_1];
	bar.sync 	0;
	add.s32 	%r75, %r6, 64;
	ld.global.nc.v4.f32 	{%f340, %f341, %f342, %f343}, [%rd1+256];
	shl.b32 	%r76, %r1, 8;
	mov.u32 	%r77, _ZZ23matrixMultiplyOptimizedPKfS0_PfiiiE7sharedA;
	add.s32 	%r78, %r77, %r76;
	mov.u32 	%r79, %tid.x;
	shl.b32 	%r80, %r79, 4;
	add.s32 	%r81, %r78, %r80;
	st.shared.f32 	[%r81], %f340;
	st.shared.f32 	[%r81+4], %f341;
	st.shared.f32 	[%r81+8], %f342;
	st.shared.f32 	[%r81+12], %f343;
	mad.lo.s32 	%r82, %r75, %r41, %r4;
	cvta.to.global.u64 	%rd24, %rd79;
	mul.wide.s32 	%rd25, %r82, 4;
	add.s64 	%rd26, %rd24, %rd25;
	ld.global.nc.v4.f32 	{%f344, %f345, %f346, %f347}, [%rd26];
	mov.u32 	%r83, _ZZ23matrixMultiplyOptimizedPKfS0_PfiiiE7sharedB;
	mad.lo.s32 	%r84, %r1, 260, %r83;
	add.s32 	%r85, %r84, %r80;
	st.shared.f32 	[%r85], %f344;
	st.shared.f32 	[%r85+4], %f345;
	st.shared.f32 	[%r85+8], %f346;
	st.shared.f32 	[%r85+12], %f347;
	ld.global.nc.v4.f32 	{%f348, %f349, %f350, %f351}, [%rd2+256];
	st.shared.f32 	[%r81+256], %f348;
	st.shared.f32 	[%r81+260], %f349;
	st.shared.f32 	[%r81+264], %f350;
	st.shared.f32 	[%r81+268], %f351;
	add.s64 	%rd27, %rd26, %rd3;
	ld.global.nc.v4.f32 	{%f352, %f353, %f354, %f355}, [%rd27];
	st.shared.f32 	[%r85+260], %f352;
	st.shared.f32 	[%r85+264], %f353;
	st.shared.f32 	[%r85+268], %f354;
	st.shared.f32 	[%r85+272], %f355;
	ld.global.nc.v4.f32 	{%f356, %f357, %f358, %f359}, [%rd4+256];
	st.shared.f32 	[%r81+512], %f356;
	st.shared.f32 	[%r81+516], %f357;
	st.shared.f32 	[%r81+520], %f358;
	st.shared.f32 	[%r81+524], %f359;
	add.s64 	%rd28, %rd27, %rd3;
	ld.global.nc.v4.f32 	{%f360, %f361, %f362, %f363}, [%rd28];
	st.shared.f32 	[%r85+520], %f360;
	st.shared.f32 	[%r85+524], %f361;
	st.shared.f32 	[%r85+528], %f362;
	st.shared.f32 	[%r85+532], %f363;
	ld.global.nc.v4.f32 	{%f364, %f365, %f366, %f367}, [%rd5+256];
	st.shared.f32 	[%r81+768], %f364;
	st.shared.f32 	[%r81+772], %f365;
	st.shared.f32 	[%r81+776], %f366;
	st.shared.f32 	[%r81+780], %f367;
	add.s64 	%rd29, %rd28, %rd3;
	ld.global.nc.v4.f32 	{%f368, %f369, %f370, %f371}, [%rd29];
	st.shared.f32 	[%r85+780], %f368;
	st.shared.f32 	[%r85+784], %f369;
	st.shared.f32 	[%r85+788], %f370;
	st.shared.f32 	[%r85+792], %f371;
	bar.sync 	0;
	mov.b32 	%r177, 0;
$L__BB0_6:
	.pragma "nounroll";
	mov.u32 	%r86, _ZZ23matrixMultiplyOptimizedPKfS0_PfiiiE7sharedB;
	mad.lo.s32 	%r87, %r177, 260, %r86;
	shl.b32 	%r88, %r177, 2;
	mov.u32 	%r89, _ZZ23matrixMultiplyOptimizedPKfS0_PfiiiE7sharedA;
	add.s32 	%r90, %r89, %r88;
	shl.b32 	%r91, %r1, 8;
	add.s32 	%r92, %r90, %r91;
	ld.shared.f32 	%f372, [%r92];
	shl.b32 	%r93, %r3, 2;
	add.s32 	%r94, %r87, %r93;
	ld.shared.f32 	%f373, [%r94];
	ld.shared.f32 	%f374, [%r92+256];
	ld.shared.f32 	%f375, [%r94+4];
	ld.shared.f32 	%f376, [%r92+512];
	ld.shared.f32 	%f377, [%r94+8];
	ld.shared.f32 	%f378, [%r92+768];
	ld.shared.f32 	%f379, [%r94+12];
	fma.rn.f32 	%f380, %f372, %f373, %f867;
	fma.rn.f32 	%f381, %f372, %f375, %f866;
	fma.rn.f32 	%f382, %f372, %f377, %f865;
	fma.rn.f32 	%f383, %f372, %f379, %f864;
	fma.rn.f32 	%f384, %f374, %f373, %f863;
	fma.rn.f32 	%f385, %f374, %f375, %f862;
	fma.rn.f32 	%f386, %f374, %f377, %f861;
	fma.rn.f32 	%f387, %f374, %f379, %f860;
	fma.rn.f32 	%f388, %f376, %f373, %f859;
	fma.rn.f32 	%f389, %f376, %f375, %f858;
	fma.rn.f32 	%f390, %f376, %f377, %f857;
	fma.rn.f32 	%f391, %f376, %f379, %f856;
	fma.rn.f32 	%f392, %f378, %f373, %f855;
	fma.rn.f32 	%f393, %f378, %f375, %f854;
	fma.rn.f32 	%f394, %f378, %f377, %f853;
	fma.rn.f32 	%f395, %f378, %f379, %f852;
	ld.shared.f32 	%f396, [%r92+4];
	ld.shared.f32 	%f397, [%r94+260];
	ld.shared.f32 	%f398, [%r92+260];
	ld.shared.f32 	%f399, [%r94+264];
	ld.shared.f32 	%f400, [%r92+516];
	ld.shared.f32 	%f401, [%r94+268];
	ld.shared.f32 	%f402, [%r92+772];
	ld.shared.f32 	%f403, [%r94+272];
	fma.rn.f32 	%f404, %f396, %f397, %f380;
	fma.rn.f32 	%f405, %f396, %f399, %f381;
	fma.rn.f32 	%f406, %f396, %f401, %f382;
	fma.rn.f32 	%f407, %f396, %f403, %f383;
	fma.rn.f32 	%f408, %f398, %f397, %f384;
	fma.rn.f32 	%f409, %f398, %f399, %f385;
	fma.rn.f32 	%f410, %f398, %f401, %f386;
	fma.rn.f32 	%f411, %f398, %f403, %f387;
	fma.rn.f32 	%f412, %f400, %f397, %f388;
	fma.rn.f32 	%f413, %f400, %f399, %f389;
	fma.rn.f32 	%f414, %f400, %f401, %f390;
	fma.rn.f32 	%f415, %f400, %f403, %f391;
	fma.rn.f32 	%f416, %f402, %f397, %f392;
	fma.rn.f32 	%f417, %f402, %f399, %f393;
	fma.rn.f32 	%f418, %f402, %f401, %f394;
	fma.rn.f32 	%f419, %f402, %f403, %f395;
	ld.shared.f32 	%f420, [%r92+8];
	ld.shared.f32 	%f421, [%r94+520];
	ld.shared.f32 	%f422, [%r92+264];
	ld.shared.f32 	%f423, [%r94+524];
	ld.shared.f32 	%f424, [%r92+520];
	ld.shared.f32 	%f425, [%r94+528];
	ld.shared.f32 	%f426, [%r92+776];
	ld.shared.f32 	%f427, [%r94+532];
	fma.rn.f32 	%f428, %f420, %f421, %f404;
	fma.rn.f32 	%f429, %f420, %f423, %f405;
	fma.rn.f32 	%f430, %f420, %f425, %f406;
	fma.rn.f32 	%f431, %f420, %f427, %f407;
	fma.rn.f32 	%f432, %f422, %f421, %f408;
	fma.rn.f32 	%f433, %f422, %f423, %f409;
	fma.rn.f32 	%f434, %f422, %f425, %f410;
	fma.rn.f32 	%f435, %f422, %f427, %f411;
	fma.rn.f32 	%f436, %f424, %f421, %f412;
	fma.rn.f32 	%f437, %f424, %f423, %f413;
	fma.rn.f32 	%f438, %f424, %f425, %f414;
	fma.rn.f32 	%f439, %f424, %f427, %f415;
	fma.rn.f32 	%f440, %f426, %f421, %f416;
	fma.rn.f32 	%f441, %f426, %f423, %f417;
	fma.rn.f32 	%f442, %f426, %f425, %f418;
	fma.rn.f32 	%f443, %f426, %f427, %f419;
	ld.shared.f32 	%f444, [%r92+12];
	ld.shared.f32 	%f445, [%r94+780];
	ld.shared.f32 	%f446, [%r92+268];
	ld.shared.f32 	%f447, [%r94+784];
	ld.shared.f32 	%f448, [%r92+524];
	ld.shared.f32 	%f449, [%r94+788];
	ld.shared.f32 	%f450, [%r92+780];
	ld.shared.f32 	%f451, [%r94+792];
	fma.rn.f32 	%f867, %f444, %f445, %f428;
	fma.rn.f32 	%f866, %f444, %f447, %f429;
	fma.rn.f32 	%f865, %f444, %f449, %f430;
	fma.rn.f32 	%f864, %f444, %f451, %f431;
	fma.rn.f32 	%f863, %f446, %f445, %f432;
	fma.rn.f32 	%f862, %f446, %f447, %f433;
	fma.rn.f32 	%f861, %f446, %f449, %f434;
	fma.rn.f32 	%f860, %f446, %f451, %f435;
	fma.rn.f32 	%f859, %f448, %f445, %f436;
	fma.rn.f32 	%f858, %f448, %f447, %f437;
	fma.rn.f32 	%f857, %f448, %f449, %f438;
	fma.rn.f32 	%f856, %f448, %f451, %f439;
	fma.rn.f32 	%f855, %f450, %f445, %f440;
	fma.rn.f32 	%f854, %f450, %f447, %f441;
	fma.rn.f32 	%f853, %f450, %f449, %f442;
	fma.rn.f32 	%f852, %f450, %f451, %f443;
	add.s32 	%r177, %r177, 4;
	setp.ne.s32 	%p4, %r177, 64;
	@%p4 bra 	$L__BB0_6;
	ld.param.u64 	%rd80, [_Z23matrixMultiplyOptimizedPKfS0_Pfiii_param_1];
	bar.sync 	0;
	add.s32 	%r96, %r6, 128;
	ld.global.nc.v4.f32 	{%f452, %f453, %f454, %f455}, [%rd1+512];
	shl.b32 	%r97, %r1, 8;
	mov.u32 	%r98, _ZZ23matrixMultiplyOptimizedPKfS0_PfiiiE7sharedA;
	add.s32 	%r99, %r98, %r97;
	mov.u32 	%r100, %tid.x;
	shl.b32 	%r101, %r100, 4;
	add.s32 	%r102, %r99, %r101;
	st.shared.f32 	[%r102], %f452;
	st.shared.f32 	[%r102+4], %f453;
	st.shared.f32 	[%r102+8], %f454;
	st.shared.f32 	[%r102+12], %f455;
	mad.lo.s32 	%r103, %r96, %r41, %r4;
	cvta.to.global.u64 	%rd30, %rd80;
	mul.wide.s32 	%rd31, %r103, 4;
	add.s64 	%rd32, %rd30, %rd31;
	ld.global.nc.v4.f32 	{%f456, %f457, %f458, %f459}, [%rd32];
	mov.u32 	%r104, _ZZ23matrixMultiplyOptimizedPKfS0_PfiiiE7sharedB;
	mad.lo.s32 	%r105, %r1, 260, %r104;
	add.s32 	%r106, %r105, %r101;
	st.shared.f32 	[%r106], %f456;
	st.shared.f32 	[%r106+4], %f457;
	st.shared.f32 	[%r106+8], %f458;
	st.shared.f32 	[%r106+12], %f459;
	ld.global.nc.v4.f32 	{%f460, %f461, %f462, %f463}, [%rd2+512];
	st.shared.f32 	[%r102+256], %f460;
	st.shared.f32 	[%r102+260], %f461;
	st.shared.f32 	[%r102+264], %f462;
	st.shared.f32 	[%r102+268], %f463;
	add.s64 	%rd33, %rd32, %rd3;
	ld.global.nc.v4.f32 	{%f464, %f465, %f466, %f467}, [%rd33];
	st.shared.f32 	[%r106+260], %f464;
	st.shared.f32 	[%r106+264], %f465;
	st.shared.f32 	[%r106+268], %f466;
	st.shared.f32 	[%r106+272], %f467;
	ld.global.nc.v4.f32 	{%f468, %f469, %f470, %f471}, [%rd4+512];
	st.shared.f32 	[%r102+512], %f468;
	st.shared.f32 	[%r102+516], %f469;
	st.shared.f32 	[%r102+520], %f470;
	st.shared.f32 	[%r102+524], %f471;
	add.s64 	%rd34, %rd33, %rd3;
	ld.global.nc.v4.f32 	{%f472, %f473, %f474, %f475}, [%rd34];
	st.shared.f32 	[%r106+520], %f472;
	st.shared.f32 	[%r106+524], %f473;
	st.shared.f32 	[%r106+528], %f474;
	st.shared.f32 	[%r106+532], %f475;
	ld.global.nc.v4.f32 	{%f476, %f477, %f478, %f479}, [%rd5+512];
	st.shared.f32 	[%r102+768], %f476;
	st.shared.f32 	[%r102+772], %f477;
	st.shared.f32 	[%r102+776], %f478;
	st.shared.f32 	[%r102+780], %f479;
	add.s64 	%rd35, %rd34, %rd3;
	ld.global.nc.v4.f32 	{%f480, %f481, %f482, %f483}, [%rd35];
	st.shared.f32 	[%r106+780], %f480;
	st.shared.f32 	[%r106+784], %f481;
	st.shared.f32 	[%r106+788], %f482;
	st.shared.f32 	[%r106+792], %f483;
	bar.sync 	0;
	mov.b32 	%r178, 0;
$L__BB0_8:
	.pragma "nounroll";
	mov.u32 	%r107, _ZZ23matrixMultiplyOptimizedPKfS0_PfiiiE7sharedB;
	mad.lo.s32 	%r108, %r178, 260, %r107;
	shl.b32 	%r109, %r178, 2;
	mov.u32 	%r110, _ZZ23matrixMultiplyOptimizedPKfS0_PfiiiE7sharedA;
	add.s32 	%r111, %r110, %r109;
	shl.b32 	%r112, %r1, 8;
	add.s32 	%r113, %r111, %r112;
	ld.shared.f32 	%f484, [%r113];
	shl.b32 	%r114, %r3, 2;
	add.s32 	%r115, %r108, %r114;
	ld.shared.f32 	%f485, [%r115];
	ld.shared.f32 	%f486, [%r113+256];
	ld.shared.f32 	%f487, [%r115+4];
	ld.shared.f32 	%f488, [%r113+512];
	ld.shared.f32 	%f489, [%r115+8];
	ld.shared.f32 	%f490, [%r113+768];
	ld.shared.f32 	%f491, [%r115+12];
	fma.rn.f32 	%f492, %f484, %f485, %f867;
	fma.rn.f32 	%f493, %f484, %f487, %f866;
	fma.rn.f32 	%f494, %f484, %f489, %f865;
	fma.rn.f32 	%f495, %f484, %f491, %f864;
	fma.rn.f32 	%f496, %f486, %f485, %f863;
	fma.rn.f32 	%f497, %f486, %f487, %f862;
	fma.rn.f32 	%f498, %f486, %f489, %f861;
	fma.rn.f32 	%f499, %f486, %f491, %f860;
	fma.rn.f32 	%f500, %f488, %f485, %f859;
	fma.rn.f32 	%f501, %f488, %f487, %f858;
	fma.rn.f32 	%f502, %f488, %f489, %f857;
	fma.rn.f32 	%f503, %f488, %f491, %f856;
	fma.rn.f32 	%f504, %f490, %f485, %f855;
	fma.rn.f32 	%f505, %f490, %f487, %f854;
	fma.rn.f32 	%f506, %f490, %f489, %f853;
	fma.rn.f32 	%f507, %f490, %f491, %f852;
	ld.shared.f32 	%f508, [%r113+4];
	ld.shared.f32 	%f509, [%r115+260];
	ld.shared.f32 	%f510, [%r113+260];
	ld.shared.f32 	%f511, [%r115+264];
	ld.shared.f32 	%f512, [%r113+516];
	ld.shared.f32 	%f513, [%r115+268];
	ld.shared.f32 	%f514, [%r113+772];
	ld.shared.f32 	%f515, [%r115+272];
	fma.rn.f32 	%f516, %f508, %f509, %f492;
	fma.rn.f32 	%f517, %f508, %f511, %f493;
	fma.rn.f32 	%f518, %f508, %f513, %f494;
	fma.rn.f32 	%f519, %f508, %f515, %f495;
	fma.rn.f32 	%f520, %f510, %f509, %f496;
	fma.rn.f32 	%f521, %f510, %f511, %f497;
	fma.rn.f32 	%f522, %f510, %f513, %f498;
	fma.rn.f32 	%f523, %f510, %f515, %f499;
	fma.rn.f32 	%f524, %f512, %f509, %f500;
	fma.rn.f32 	%f525, %f512, %f511, %f501;
	fma.rn.f32 	%f526, %f512, %f513, %f502;
	fma.rn.f32 	%f527, %f512, %f515, %f503;
	fma.rn.f32 	%f528, %f514, %f509, %f504;
	fma.rn.f32 	%f529, %f514, %f511, %f505;
	fma.rn.f32 	%f530, %f514, %f513, %f506;
	fma.rn.f32 	%f531, %f514, %f515, %f507;
	ld.shared.f32 	%f532, [%r113+8];
	ld.shared.f32 	%f533, [%r115+520];
	ld.shared.f32 	%f534, [%r113+264];
	ld.shared.f32 	%f535, [%r115+524];
	ld.shared.f32 	%f536, [%r113+520];
	ld.shared.f32 	%f537, [%r115+528];
	ld.shared.f32 	%f538, [%r113+776];
	ld.shared.f32 	%f539, [%r115+532];
	fma.rn.f32 	%f540, %f532, %f533, %f516;
	fma.rn.f32 	%f541, %f532, %f535, %f517;
	fma.rn.f32 	%f542, %f532, %f537, %f518;
	fma.rn.f32 	%f543, %f532, %f539, %f519;
	fma.rn.f32 	%f544, %f534, %f533, %f520;
	fma.rn.f32 	%f545, %f534, %f535, %f521;
	fma.rn.f32 	%f546, %f534, %f537, %f522;
	fma.rn.f32 	%f547, %f534, %f539, %f523;
	fma.rn.f32 	%f548, %f536, %f533, %f524;
	fma.rn.f32 	%f549, %f536, %f535, %f525;
	fma.rn.f32 	%f550, %f536, %f537, %f526;
	fma.rn.f32 	%f551, %f536, %f539, %f527;
	fma.rn.f32 	%f552, %f538, %f533, %f528;
	fma.rn.f32 	%f553, %f538, %f535, %f529;
	fma.rn.f32 	%f554, %f538, %f537, %f530;
	fma.rn.f32 	%f555, %f538, %f539, %f531;
	ld.shared.f32 	%f556, [%r113+12];
	ld.shared.f32 	%f557, [%r115+780];
	ld.shared.f32 	%f558, [%r113+268];
	ld.shared.f32 	%f559, [%r115+784];
	ld.shared.f32 	%f560, [%r113+524];
	ld.shared.f32 	%f561, [%r115+788];
	ld.shared.f32 	%f562, [%r113+780];
	ld.shared.f32 	%f563, [%r115+792];
	fma.rn.f32 	%f867, %f556, %f557, %f540;
	fma.rn.f32 	%f866, %f556, %f559, %f541;
	fma.rn.f32 	%f865, %f556, %f561, %f542;
	fma.rn.f32 	%f864, %f556, %f563, %f543;
	fma.rn.f32 	%f863, %f558, %f557, %f544;
	fma.rn.f32 	%f862, %f558, %f559, %f545;
	fma.rn.f32 	%f861, %f558, %f561, %f546;
	fma.rn.f32 	%f860, %f558, %f563, %f547;
	fma.rn.f32 	%f859, %f560, %f557, %f548;
	fma.rn.f32 	%f858, %f560, %f559, %f549;
	fma.rn.f32 	%f857, %f560, %f561, %f550;
	fma.rn.f32 	%f856, %f560, %f563, %f551;
	fma.rn.f32 	%f855, %f562, %f557, %f552;
	fma.rn.f32 	%f854, %f562, %f559, %f553;
	fma.rn.f32 	%f853, %f562, %f561, %f554;
	fma.rn.f32 	%f852, %f562, %f563, %f555;
	add.s32 	%r178, %r178, 4;
	setp.ne.s32 	%p5, %r178, 64;
	@%p5 bra 	$L__BB0_8;
	ld.param.u64 	%rd81, [_Z23matrixMultiplyOptimizedPKfS0_Pfiii_param_1];
	bar.sync 	0;
	add.s32 	%r117, %r6, 192;
	ld.global.nc.v4.f32 	{%f564, %f565, %f566, %f567}, [%rd1+768];
	add.s32 	%r120, %r110, %r112;
	mov.u32 	%r121, %tid.x;
	shl.b32 	%r122, %r121, 4;
	add.s32 	%r123, %r120, %r122;
	st.shared.f32 	[%r123], %f564;
	st.shared.f32 	[%r123+4], %f565;
	st.shared.f32 	[%r123+8], %f566;
	st.shared.f32 	[%r123+12], %f567;
	mad.lo.s32 	%r124, %r117, %r41, %r4;
	cvta.to.global.u64 	%rd36, %rd81;
	mul.wide.s32 	%rd37, %r124, 4;
	add.s64 	%rd38, %rd36, %rd37;
	ld.global.nc.v4.f32 	{%f568, %f569, %f570, %f571}, [%rd38];
	mov.u32 	%r125, _ZZ23matrixMultiplyOptimizedPKfS0_PfiiiE7sharedB;
	mad.lo.s32 	%r126, %r1, 260, %r125;
	add.s32 	%r127, %r126, %r122;
	st.shared.f32 	[%r127], %f568;
	st.shared.f32 	[%r127+4], %f569;
	st.shared.f32 	[%r127+8], %f570;
	st.shared.f32 	[%r127+12], %f571;
	ld.global.nc.v4.f32 	{%f572, %f573, %f574, %f575}, [%rd2+768];
	st.shared.f32 	[%r123+256], %f572;
	st.shared.f32 	[%r123+260], %f573;
	st.shared.f32 	[%r123+264], %f574;
	st.shared.f32 	[%r123+268], %f575;
	add.s64 	%rd39, %rd38, %rd3;
	ld.global.nc.v4.f32 	{%f576, %f577, %f578, %f579}, [%rd39];
	st.shared.f32 	[%r127+260], %f576;
	st.shared.f32 	[%r127+264], %f577;
	st.shared.f32 	[%r127+268], %f578;
	st.shared.f32 	[%r127+272], %f579;
	ld.global.nc.v4.f32 	{%f580, %f581, %f582, %f583}, [%rd4+768];
	st.shared.f32 	[%r123+512], %f580;
	st.shared.f32 	[%r123+516], %f581;
	st.shared.f32 	[%r123+520], %f582;
	st.shared.f32 	[%r123+524], %f583;
	add.s64 	%rd40, %rd39, %rd3;
	ld.global.nc.v4.f32 	{%f584, %f585, %f586, %f587}, [%rd40];
	st.shared.f32 	[%r127+520], %f584;
	st.shared.f32 	[%r127+524], %f585;
	st.shared.f32 	[%r127+528], %f586;
	st.shared.f32 	[%r127+532], %f587;
	ld.global.nc.v4.f32 	{%f588, %f589, %f590, %f591}, [%rd5+768];
	st.shared.f32 	[%r123+768], %f588;
	st.shared.f32 	[%r123+772], %f589;
	st.shared.f32 	[%r123+776], %f590;
	st.shared.f32 	[%r123+780], %f591;
	add.s64 	%rd41, %rd40, %rd3;
	ld.global.nc.v4.f32 	{%f592, %f593, %f594, %f595}, [%rd41];
	st.shared.f32 	[%r127+780], %f592;
	st.shared.f32 	[%r127+784], %f593;
	st.shared.f32 	[%r127+788], %f594;
	st.shared.f32 	[%r127+792], %f595;
	bar.sync 	0;
	mov.b32 	%r179, 0;
$L__BB0_10:
	.pragma "nounroll";
	mad.lo.s32 	%r129, %r179, 260, %r125;
	shl.b32 	%r130, %r179, 2;
	mov.u32 	%r131, _ZZ23matrixMultiplyOptimizedPKfS0_PfiiiE7sharedA;
	add.s32 	%r132, %r131, %r130;
	shl.b32 	%r133, %r1, 8;
	add.s32 	%r134, %r132, %r133;
	ld.shared.f32 	%f596, [%r134];
	shl.b32 	%r135, %r3, 2;
	add.s32 	%r136, %r129, %r135;
	ld.shared.f32 	%f597, [%r136];
	ld.shared.f32 	%f598, [%r134+256];
	ld.shared.f32 	%f599, [%r136+4];
	ld.shared.f32 	%f600, [%r134+512];
	ld.shared.f32 	%f601, [%r136+8];
	ld.shared.f32 	%f602, [%r134+768];
	ld.shared.f32 	%f603, [%r136+12];
	fma.rn.f32 	%f604, %f596, %f597, %f867;
	fma.rn.f32 	%f605, %f596, %f599, %f866;
	fma.rn.f32 	%f606, %f596, %f601, %f865;
	fma.rn.f32 	%f607, %f596, %f603, %f864;
	fma.rn.f32 	%f608, %f598, %f597, %f863;
	fma.rn.f32 	%f609, %f598, %f599, %f862;
	fma.rn.f32 	%f610, %f598, %f601, %f861;
	fma.rn.f32 	%f611, %f598, %f603, %f860;
	fma.rn.f32 	%f612, %f600, %f597, %f859;
	fma.rn.f32 	%f613, %f600, %f599, %f858;
	fma.rn.f32 	%f614, %f600, %f601, %f857;
	fma.rn.f32 	%f615, %f600, %f603, %f856;
	fma.rn.f32 	%f616, %f602, %f597, %f855;
	fma.rn.f32 	%f617, %f602, %f599, %f854;
	fma.rn.f32 	%f618, %f602, %f601, %f853;
	fma.rn.f32 	%f619, %f602, %f603, %f852;
	ld.shared.f32 	%f620, [%r134+4];
	ld.shared.f32 	%f621, [%r136+260];
	ld.shared.f32 	%f622, [%r134+260];
	ld.shared.f32 	%f623, [%r136+264];
	ld.shared.f32 	%f624, [%r134+516];
	ld.shared.f32 	%f625, [%r136+268];
	ld.shared.f32 	%f626, [%r134+772];
	ld.shared.f32 	%f627, [%r136+272];
	fma.rn.f32 	%f628, %f620, %f621, %f604;
	fma.rn.f32 	%f629, %f620, %f623, %f605;
	fma.rn.f32 	%f630, %f620, %f625, %f606;
	fma.rn.f32 	%f631, %f620, %f627, %f607;
	fma.rn.f32 	%f632, %f622, %f621, %f608;
	fma.rn.f32 	%f633, %f622, %f623, %f609;
	fma.rn.f32 	%f634, %f622, %f625, %f610;
	fma.rn.f32 	%f635, %f622, %f627, %f611;
	fma.rn.f32 	%f636, %f624, %f621, %f612;
	fma.rn.f32 	%f637, %f624, %f623, %f613;
	fma.rn.f32 	%f638, %f624, %f625, %f614;
	fma.rn.f32 	%f639, %f624, %f627, %f615;
	fma.rn.f32 	%f640, %f626, %f621, %f616;
	fma.rn.f32 	%f641, %f626, %f623, %f617;
	fma.rn.f32 	%f642, %f626, %f625, %f618;
	fma.rn.f32 	%f643, %f626, %f627, %f619;
	ld.shared.f32 	%f644, [%r134+8];
	ld.shared.f32 	%f645, [%r136+520];
	ld.shared.f32 	%f646, [%r134+264];
	ld.shared.f32 	%f647, [%r136+524];
	ld.shared.f32 	%f648, [%r134+520];
	ld.shared.f32 	%f649, [%r136+528];
	ld.shared.f32 	%f650, [%r134+776];
	ld.shared.f32 	%f651, [%r136+532];
	fma.rn.f32 	%f652, %f644, %f645, %f628;
	fma.rn.f32 	%f653, %f644, %f647, %f629;
	fma.rn.f32 	%f654, %f644, %f649, %f630;
	fma.rn.f32 	%f655, %f644, %f651, %f631;
	fma.rn.f32 	%f656, %f646, %f645, %f632;
	fma.rn.f32 	%f657, %f646, %f647, %f633;
	fma.rn.f32 	%f658, %f646, %f649, %f634;
	fma.rn.f32 	%f659, %f646, %f651, %f635;
	fma.rn.f32 	%f660, %f648, %f645, %f636;
	fma.rn.f32 	%f661, %f648, %f647, %f637;
	fma.rn.f32 	%f662, %f648, %f649, %f638;
	fma.rn.f32 	%f663, %f648, %f651, %f639;
	fma.rn.f32 	%f664, %f650, %f645, %f640;
	fma.rn.f32 	%f665, %f650, %f647, %f641;
	fma.rn.f32 	%f666, %f650, %f649, %f642;
	fma.rn.f32 	%f667, %f650, %f651, %f643;
	ld.shared.f32 	%f668, [%r134+12];
	ld.shared.f32 	%f669, [%r136+780];
	ld.shared.f32 	%f670, [%r134+268];
	ld.shared.f32 	%f671, [%r136+784];
	ld.shared.f32 	%f672, [%r134+524];
	ld.shared.f32 	%f673, [%r136+788];
	ld.shared.f32 	%f674, [%r134+780];
	ld.shared.f32 	%f675, [%r136+792];
	fma.rn.f32 	%f867, %f668, %f669, %f652;
	fma.rn.f32 	%f866, %f668, %f671, %f653;
	fma.rn.f32 	%f865, %f668, %f673, %f654;
	fma.rn.f32 	%f864, %f668, %f675, %f655;
	fma.rn.f32 	%f863, %f670, %f669, %f656;
	fma.rn.f32 	%f862, %f670, %f671, %f657;
	fma.rn.f32 	%f861, %f670, %f673, %f658;
	fma.rn.f32 	%f860, %f670, %f675, %f659;
	fma.rn.f32 	%f859, %f672, %f669, %f660;
	fma.rn.f32 	%f858, %f672, %f671, %f661;
	fma.rn.f32 	%f857, %f672, %f673, %f662;
	fma.rn.f32 	%f856, %f672, %f675, %f663;
	fma.rn.f32 	%f855, %f674, %f669, %f664;
	fma.rn.f32 	%f854, %f674, %f671, %f665;
	fma.rn.f32 	%f853, %f674, %f673, %f666;
	fma.rn.f32 	%f852, %f674, %f675, %f667;
	add.s32 	%r179, %r179, 4;
	setp.ne.s32 	%p6, %r179, 64;
	@%p6 bra 	$L__BB0_10;
	bar.sync 	0;
	add.s32 	%r169, %r169, 4;
	add.s32 	%r137, %r42, 63;
	shr.u32 	%r138, %r137, 6;
	and.b32  	%r171, %r138, 33554428;
	setp.eq.s32 	%p7, %r169, %r171;
	@%p7 bra 	$L__BB0_12;
	bra.uni 	$L__BB0_3;
$L__BB0_12:
	add.s32 	%r139, %r42, 63;
	shr.u32 	%r140, %r139, 6;
	and.b32  	%r141, %r140, 3;
	setp.eq.s32 	%p8, %r141, 0;
	@%p8 bra 	$L__BB0_17;
	mov.b32 	%r172, 0;
	mov.u32 	%r144, %tid.x;
	shl.b32 	%r145, %r144, 4;
	mov.u32 	%r146, _ZZ23matrixMultiplyOptimizedPKfS0_PfiiiE7sharedB;
	add.s32 	%r147, %r145, %r146;
	add.s32 	%r10, %r147, 520;
	mul.wide.u32 	%rd48, %r42, 4;
	mul.wide.s32 	%rd50, %r41, 4;
$L__BB0_14:
	.pragma "nounroll";
	ld.param.u64 	%rd82, [_Z23matrixMultiplyOptimizedPKfS0_Pfiii_param_1];
	ld.param.u64 	%rd77, [_Z23matrixMultiplyOptimizedPKfS0_Pfiii_param_0];
	mov.u32 	%r148, %tid.y;
	shl.b32 	%r149, %r148, 10;
	mov.u32 	%r150, _ZZ23matrixMultiplyOptimizedPKfS0_PfiiiE7sharedA;
	add.s32 	%r151, %r149, %r150;
	add.s32 	%r174, %r151, 512;
	shl.b32 	%r152, %r171, 6;
	add.s32 	%r153, %r152, %r3;
	add.s32 	%r154, %r152, %r1;
	mad.lo.s32 	%r155, %r2, %r42, %r153;
	cvta.to.global.u64 	%rd42, %rd77;
	mul.wide.s32 	%rd43, %r155, 4;
	add.s64 	%rd44, %rd42, %rd43;
	ld.global.nc.v4.f32 	{%f676, %f677, %f678, %f679}, [%rd44];
	shl.b32 	%r156, %r1, 8;
	add.s32 	%r157, %r150, %r156;
	add.s32 	%r158, %r157, %r145;
	st.shared.f32 	[%r158], %f676;
	st.shared.f32 	[%r158+4], %f677;
	st.shared.f32 	[%r158+8], %f678;
	st.shared.f32 	[%r158+12], %f679;
	mad.lo.s32 	%r159, %r154, %r41, %r4;
	cvta.to.global.u64 	%rd45, %rd82;
	mul.wide.s32 	%rd46, %r159, 4;
	add.s64 	%rd47, %rd45, %rd46;
	ld.global.nc.v4.f32 	{%f680, %f681, %f682, %f683}, [%rd47];
	mad.lo.s32 	%r160, %r1, 260, %r146;
	add.s32 	%r161, %r160, %r145;
	st.shared.f32 	[%r161], %f680;
	st.shared.f32 	[%r161+4], %f681;
	st.shared.f32 	[%r161+8], %f682;
	st.shared.f32 	[%r161+12], %f683;
	add.s64 	%rd49, %rd44, %rd48;
	ld.global.nc.v4.f32 	{%f684, %f685, %f686, %f687}, [%rd49];
	st.shared.f32 	[%r158+256], %f684;
	st.shared.f32 	[%r158+260], %f685;
	st.shared.f32 	[%r158+264], %f686;
	st.shared.f32 	[%r158+268], %f687;
	add.s64 	%rd51, %rd47, %rd50;
	ld.global.nc.v4.f32 	{%f688, %f689, %f690, %f691}, [%rd51];
	st.shared.f32 	[%r161+260], %f688;
	st.shared.f32 	[%r161+264], %f689;
	st.shared.f32 	[%r161+268], %f690;
	st.shared.f32 	[%r161+272], %f691;
	add.s64 	%rd52, %rd49, %rd48;
	ld.global.nc.v4.f32 	{%f692, %f693, %f694, %f695}, [%rd52];
	st.shared.f32 	[%r158+512], %f692;
	st.shared.f32 	[%r158+516], %f693;
	st.shared.f32 	[%r158+520], %f694;
	st.shared.f32 	[%r158+524], %f695;
	add.s64 	%rd53, %rd51, %rd50;
	ld.global.nc.v4.f32 	{%f696, %f697, %f698, %f699}, [%rd53];
	st.shared.f32 	[%r161+520], %f696;
	st.shared.f32 	[%r161+524], %f697;
	st.shared.f32 	[%r161+528], %f698;
	st.shared.f32 	[%r161+532], %f699;
	add.s64 	%rd54, %rd52, %rd48;
	ld.global.nc.v4.f32 	{%f700, %f701, %f702, %f703}, [%rd54];
	st.shared.f32 	[%r158+768], %f700;
	st.shared.f32 	[%r158+772], %f701;
	st.shared.f32 	[%r158+776], %f702;
	st.shared.f32 	[%r158+780], %f703;
	add.s64 	%rd55, %rd53, %rd50;
	ld.global.nc.v4.f32 	{%f704, %f705, %f706, %f707}, [%rd55];
	st.shared.f32 	[%r161+780], %f704;
	st.shared.f32 	[%r161+784], %f705;
	st.shared.f32 	[%r161+788], %f706;
	st.shared.f32 	[%r161+792], %f707;
	bar.sync 	0;
	mov.b32 	%r175, 512;
	mov.u32 	%r173, %r10;
$L__BB0_15:
	.pragma "nounroll";
	ld.shared.f32 	%f708, [%r174+-512];
	ld.shared.f32 	%f709, [%r173+-520];
	ld.shared.f32 	%f710, [%r174+-256];
	ld.shared.f32 	%f711, [%r173+-516];
	ld.shared.f32 	%f712, [%r174];
	ld.shared.f32 	%f713, [%r173+-512];
	ld.shared.f32 	%f714, [%r174+256];
	ld.shared.f32 	%f715, [%r173+-508];
	fma.rn.f32 	%f716, %f708, %f709, %f867;
	fma.rn.f32 	%f717, %f708, %f711, %f866;
	fma.rn.f32 	%f718, %f708, %f713, %f865;
	fma.rn.f32 	%f719, %f708, %f715, %f864;
	fma.rn.f32 	%f720, %f710, %f709, %f863;
	fma.rn.f32 	%f721, %f710, %f711, %f862;
	fma.rn.f32 	%f722, %f710, %f713, %f861;
	fma.rn.f32 	%f723, %f710, %f715, %f860;
	fma.rn.f32 	%f724, %f712, %f709, %f859;
	fma.rn.f32 	%f725, %f712, %f711, %f858;
	fma.rn.f32 	%f726, %f712, %f713, %f857;
	fma.rn.f32 	%f727, %f712, %f715, %f856;
	fma.rn.f32 	%f728, %f714, %f709, %f855;
	fma.rn.f32 	%f729, %f714, %f711, %f854;
	fma.rn.f32 	%f730, %f714, %f713, %f853;
	fma.rn.f32 	%f731, %f714, %f715, %f852;
	ld.shared.f32 	%f732, [%r174+-508];
	ld.shared.f32 	%f733, [%r173+-260];
	ld.shared.f32 	%f734, [%r174+-252];
	ld.shared.f32 	%f735, [%r173+-256];
	ld.shared.f32 	%f736, [%r174+4];
	ld.shared.f32 	%f737, [%r173+-252];
	ld.shared.f32 	%f738, [%r174+260];
	ld.shared.f32 	%f739, [%r173+-248];
	fma.rn.f32 	%f740, %f732, %f733, %f716;
	fma.rn.f32 	%f741, %f732, %f735, %f717;
	fma.rn.f32 	%f742, %f732, %f737, %f718;
	fma.rn.f32 	%f743, %f732, %f739, %f719;
	fma.rn.f32 	%f744, %f734, %f733, %f720;
	fma.rn.f32 	%f745, %f734, %f735, %f721;
	fma.rn.f32 	%f746, %f734, %f737, %f722;
	fma.rn.f32 	%f747, %f734, %f739, %f723;
	fma.rn.f32 	%f748, %f736, %f733, %f724;
	fma.rn.f32 	%f749, %f736, %f735, %f725;
	fma.rn.f32 	%f750, %f736, %f737, %f726;
	fma.rn.f32 	%f751, %f736, %f739, %f727;
	fma.rn.f32 	%f752, %f738, %f733, %f728;
	fma.rn.f32 	%f753, %f738, %f735, %f729;
	fma.rn.f32 	%f754, %f738, %f737, %f730;
	fma.rn.f32 	%f755, %f738, %f739, %f731;
	ld.shared.f32 	%f756, [%r174+-504];
	ld.shared.f32 	%f757, [%r173];
	ld.shared.f32 	%f758, [%r174+-248];
	ld.shared.f32 	%f759, [%r173+4];
	ld.shared.f32 	%f760, [%r174+8];
	ld.shared.f32 	%f761, [%r173+8];
	ld.shared.f32 	%f762, [%r174+264];
	ld.shared.f32 	%f763, [%r173+12];
	fma.rn.f32 	%f764, %f756, %f757, %f740;
	fma.rn.f32 	%f765, %f756, %f759, %f741;
	fma.rn.f32 	%f766, %f756, %f761, %f742;
	fma.rn.f32 	%f767, %f756, %f763, %f743;
	fma.rn.f32 	%f768, %f758, %f757, %f744;
	fma.rn.f32 	%f769, %f758, %f759, %f745;
	fma.rn.f32 	%f770, %f758, %f761, %f746;
	fma.rn.f32 	%f771, %f758, %f763, %f747;
	fma.rn.f32 	%f772, %f760, %f757, %f748;
	fma.rn.f32 	%f773, %f760, %f759, %f749;
	fma.rn.f32 	%f774, %f760, %f761, %f750;
	fma.rn.f32 	%f775, %f760, %f763, %f751;
	fma.rn.f32 	%f776, %f762, %f757, %f752;
	fma.rn.f32 	%f777, %f762, %f759, %f753;
	fma.rn.f32 	%f778, %f762, %f761, %f754;
	fma.rn.f32 	%f779, %f762, %f763, %f755;
	ld.shared.f32 	%f780, [%r174+-500];
	ld.shared.f32 	%f781, [%r173+260];
	ld.shared.f32 	%f782, [%r174+-244];
	ld.shared.f32 	%f783, [%r173+264];
	ld.shared.f32 	%f784, [%r174+12];
	ld.shared.f32 	%f785, [%r173+268];
	ld.shared.f32 	%f786, [%r174+268];
	ld.shared.f32 	%f787, [%r173+272];
	fma.rn.f32 	%f867, %f780, %f781, %f764;
	fma.rn.f32 	%f866, %f780, %f783, %f765;
	fma.rn.f32 	%f865, %f780, %f785, %f766;
	fma.rn.f32 	%f864, %f780, %f787, %f767;
	fma.rn.f32 	%f863, %f782, %f781, %f768;
	fma.rn.f32 	%f862, %f782, %f783, %f769;
	fma.rn.f32 	%f861, %f782, %f785, %f770;
	fma.rn.f32 	%f860, %f782, %f787, %f771;
	fma.rn.f32 	%f859, %f784, %f781, %f772;
	fma.rn.f32 	%f858, %f784, %f783, %f773;
	fma.rn.f32 	%f857, %f784, %f785, %f774;
	fma.rn.f32 	%f856, %f784, %f787, %f775;
	fma.rn.f32 	%f855, %f786, %f781, %f776;
	fma.rn.f32 	%f854, %f786, %f783, %f777;
	fma.rn.f32 	%f853, %f786, %f785, %f778;
	fma.rn.f32 	%f852, %f786, %f787, %f779;
	add.s32 	%r175, %r175, 16;
	add.s32 	%r174, %r174, 16;
	add.s32 	%r173, %r173, 1040;
	setp.ne.s32 	%p9, %r175, 768;
	@%p9 bra 	$L__BB0_15;
	bar.sync 	0;
	add.s32 	%r171, %r171, 1;
	add.s32 	%r172, %r172, 1;
	setp.eq.s32 	%p10, %r172, %r141;
	@%p10 bra 	$L__BB0_17;
	bra.uni 	$L__BB0_14;
$L__BB0_17:
	ld.param.u64 	%rd83, [_Z23matrixMultiplyOptimizedPKfS0_Pfiii_param_2];
	cvta.to.global.u64 	%rd6, %rd83;
	setp.ge.s32 	%p11, %r2, %r40;
	mul.lo.s32 	%r30, %r2, %r41;
	setp.ge.s32 	%p12, %r4, %r41;
	or.pred  	%p13, %p11, %p12;
	@%p13 bra 	$L__BB0_19;
	add.s32 	%r165, %r4, %r30;
	mul.wide.s32 	%rd56, %r165, 4;
	add.s64 	%rd57, %rd6, %rd56;
	st.global.f32 	[%rd57], %f867;
$L__BB0_19:
	setp.ge.s32 	%p14, %r2, %r40;
	add.s32 	%r31, %r4, 1;
	setp.ge.s32 	%p15, %r31, %r41;
	cvt.s64.s32 	%rd58, %r30;
	cvt.s64.s32 	%rd7, %r4;
	add.s64 	%rd59, %rd7, %rd58;
	shl.b64 	%rd60, %rd59, 2;
	add.s64 	%rd8, %rd6, %rd60;
	or.pred  	%p16, %p14, %p15;
	@%p16 bra 	$L__BB0_21;
	st.global.f32 	[%rd8+4], %f866;
$L__BB0_21:
	setp.ge.s32 	%p17, %r2, %r40;
	add.s32 	%r32, %r4, 2;
	setp.ge.s32 	%p18, %r32, %r41;
	or.pred  	%p19, %p17, %p18;
	@%p19 bra 	$L__BB0_23;
	st.global.f32 	[%rd8+8], %f865;
$L__BB0_23:
	setp.ge.s32 	%p20, %r2, %r40;
	add.s32 	%r33, %r4, 3;
	setp.ge.s32 	%p21, %r33, %r41;
	or.pred  	%p22, %p20, %p21;
	@%p22 bra 	$L__BB0_25;
	st.global.f32 	[%rd8+12], %f864;
$L__BB0_25:
	setp.ge.s32 	%p23, %r4, %r41;
	add.s32 	%r34, %r2, 1;
	setp.ge.s32 	%p24, %r34, %r40;
	add.s32 	%r35, %r30, %r41;
	or.pred  	%p25, %p24, %p23;
	@%p25 bra 	$L__BB0_27;
	add.s32 	%r166, %r4, %r35;
	mul.wide.s32 	%rd61, %r166, 4;
	add.s64 	%rd62, %rd6, %rd61;
	st.global.f32 	[%rd62], %f863;
$L__BB0_27:
	setp.ge.s32 	%p26, %r34, %r40;
	setp.ge.s32 	%p27, %r31, %r41;
	cvt.s64.s32 	%rd63, %r35;
	add.s64 	%rd64, %rd7, %rd63;
	shl.b64 	%rd65, %rd64, 2;
	add.s64 	%rd9, %rd6, %rd65;
	or.pred  	%p28, %p26, %p27;
	@%p28 bra 	$L__BB0_29;
	st.global.f32 	[%rd9+4], %f862;
$L__BB0_29:
	setp.ge.s32 	%p29, %r34, %r40;
	setp.ge.s32 	%p30, %r32, %r41;
	or.pred  	%p31, %p29, %p30;
	@%p31 bra 	$L__BB0_31;
	st.global.f32 	[%rd9+8], %f861;
$L__BB0_31:
	setp.ge.s32 	%p32, %r34, %r40;
	setp.ge.s32 	%p33, %r33, %r41;
	or.pred  	%p34, %p32, %p33;
	@%p34 bra 	$L__BB0_33;
	st.global.f32 	[%rd9+12], %f860;
$L__BB0_33:
	setp.ge.s32 	%p35, %r4, %r41;
	add.s32 	%r36, %r2, 2;
	setp.ge.s32 	%p36, %r36, %r40;
	add.s32 	%r37, %r35, %r41;
	or.pred  	%p37, %p36, %p35;
	@%p37 bra 	$L__BB0_35;
	add.s32 	%r167, %r4, %r37;
	mul.wide.s32 	%rd66, %r167, 4;
	add.s64 	%rd67, %rd6, %rd66;
	st.global.f32 	[%rd67], %f859;
$L__BB0_35:
	setp.ge.s32 	%p38, %r36, %r40;
	setp.ge.s32 	%p39, %r31, %r41;
	cvt.s64.s32 	%rd68, %r37;
	add.s64 	%rd69, %rd7, %rd68;
	shl.b64 	%rd70, %rd69, 2;
	add.s64 	%rd10, %rd6, %rd70;
	or.pred  	%p40, %p38, %p39;
	@%p40 bra 	$L__BB0_37;
	st.global.f32 	[%rd10+4], %f858;
$L__BB0_37:
	setp.ge.s32 	%p41, %r36, %r40;
	setp.ge.s32 	%p42, %r32, %r41;
	or.pred  	%p43, %p41, %p42;
	@%p43 bra 	$L__BB0_39;
	st.global.f32 	[%rd10+8], %f857;
$L__BB0_39:
	setp.ge.s32 	%p44, %r36, %r40;
	setp.ge.s32 	%p45, %r33, %r41;
	or.pred  	%p46, %p44, %p45;
	@%p46 bra 	$L__BB0_41;
	st.global.f32 	[%rd10+12], %f856;
$L__BB0_41:
	setp.ge.s32 	%p47, %r4, %r41;
	add.s32 	%r38, %r2, 3;
	setp.ge.s32 	%p48, %r38, %r40;
	add.s32 	%r39, %r37, %r41;
	or.pred  	%p49, %p48, %p47;
	@%p49 bra 	$L__BB0_43;
	add.s32 	%r168, %r4, %r39;
	mul.wide.s32 	%rd71, %r168, 4;
	add.s64 	%rd72, %rd6, %rd71;
	st.global.f32 	[%rd72], %f855;
$L__BB0_43:
	setp.ge.s32 	%p50, %r38, %r40;
	setp.ge.s32 	%p51, %r31, %r41;
	cvt.s64.s32 	%rd73, %r39;
	add.s64 	%rd74, %rd7, %rd73;
	shl.b64 	%rd75, %rd74, 2;
	add.s64 	%rd11, %rd6, %rd75;
	or.pred  	%p52, %p50, %p51;
	@%p52 bra 	$L__BB0_45;
	st.global.f32 	[%rd11+4], %f854;
$L__BB0_45:
	setp.ge.s32 	%p53, %r38, %r40;
	setp.ge.s32 	%p54, %r32, %r41;
	or.pred  	%p55, %p53, %p54;
	@%p55 bra 	$L__BB0_47;
	st.global.f32 	[%rd11+8], %f853;
$L__BB0_47:
	setp.ge.s32 	%p56, %r38, %r40;
	setp.ge.s32 	%p57, %r33, %r41;
	or.pred  	%p58, %p56, %p57;
	@%p58 bra 	$L__BB0_49;
	st.global.f32 	[%rd11+12], %f852;
$L__BB0_49:
	ret;

}


// ===== COMPILED SASS (sm_100) =====

	.target	sm_100

	.elftype	@"ET_EXEC"


//--------------------- .note.nv.tkinfo           --------------------------
	.section	.note.nv.tkinfo,"",@"SHT_NOTE"
	.sectionflags	@"SHF_NOTE_NV_TKINFO"
	.tkinfo
        /*0018*/ 	.word	0x00000002
        /*0030*/ 	.string	""
        /*0030*/ 	.string	"ptxas"
        /*0030*/ 	.string	"Cuda compilation tools, release 13.0, V13.0.88"
        /*0030*/ 	.string	"Build cuda_13.0.r13.0/compiler.36424714_0"
        /*0030*/ 	.string	"-arch sm_100 -m 64 "



//--------------------- .note.nv.cuinfo           --------------------------
	.section	.note.nv.cuinfo,"",@"SHT_NOTE"
	.sectionflags	@"SHF_NOTE_NV_CUINFO"
        /*0018*/ 	.short	0x0002
        /*001a*/ 	.short	0x0064
        /*001c*/ 	.short	0x0082
	.zero		2


//--------------------- .nv.info                  --------------------------
	.section	.nv.info,"",@"SHT_CUDA_INFO"
	.align	4


	//----- nvinfo : EIATTR_REGCOUNT
	.align		4
        /*0000*/ 	.byte	0x04, 0x2f
        /*0002*/ 	.short	(.L_1 - .L_0)
	.align		4
.L_0:
        /*0004*/ 	.word	index@(_Z23matrixMultiplyOptimizedPKfS0_Pfiii)
        /*0008*/ 	.word	0x00000040


	//----- nvinfo : EIATTR_FRAME_SIZE
	.align		4
.L_1:
        /*000c*/ 	.byte	0x04, 0x11
        /*000e*/ 	.short	(.L_3 - .L_2)
	.align		4
.L_2:
        /*0010*/ 	.word	index@(_Z23matrixMultiplyOptimizedPKfS0_Pfiii)
        /*0014*/ 	.word	0x00000000


	//----- nvinfo : EIATTR_MIN_STACK_SIZE
	.align		4
.L_3:
        /*0018*/ 	.byte	0x04, 0x12
        /*001a*/ 	.short	(.L_5 - .L_4)
	.align		4
.L_4:
        /*001c*/ 	.word	index@(_Z23matrixMultiplyOptimizedPKfS0_Pfiii)
        /*0020*/ 	.word	0x00000000
.L_5:


//--------------------- .nv.compat                --------------------------
	.section	.nv.compat,"",@"SHT_CUDA_COMPAT_INFO"
	.align	4
        /*0000*/ 	.byte	0x02, 0x09, 0x00, 0x00, 0x02, 0x02, 0x01, 0x00, 0x02, 0x05, 0x05, 0x00, 0x03, 0x07, 0x01, 0x01
        /*0010*/ 	.byte	0x02, 0x03, 0x00, 0x00, 0x02, 0x06, 0x01, 0x00, 0x04, 0x0b, 0x08, 0x00, 0x09, 0x00, 0x00, 0x00
        /*0020*/ 	.byte	0x00, 0x00, 0x00, 0x00


//--------------------- .nv.info._Z23matrixMultiplyOptimizedPKfS0_Pfiii --------------------------
	.section	.nv.info._Z23matrixMultiplyOptimizedPKfS0_Pfiii,"",@"SHT_CUDA_INFO"
	.sectionflags	@""
	.align	4


	//----- nvinfo : EIATTR_CUDA_API_VERSION
	.align		4
        /*0000*/ 	.byte	0x04, 0x37
        /*0002*/ 	.short	(.L_7 - .L_6)
.L_6:
        /*0004*/ 	.word	0x00000082


	//----- nvinfo : EIATTR_KPARAM_INFO
	.align		4
.L_7:
        /*0008*/ 	.byte	0x04, 0x17
        /*000a*/ 	.short	(.L_9 - .L_8)
.L_8:
        /*000c*/ 	.word	0x00000000
        /*0010*/ 	.short	0x0005
        /*0012*/ 	.short	0x0020
        /*0014*/ 	.byte	0x00, 0xf0, 0x11, 0x00


	//----- nvinfo : EIATTR_KPARAM_INFO
	.align		4
.L_9:
        /*0018*/ 	.byte	0x04, 0x17
        /*001a*/ 	.short	(.L_11 - .L_10)
.L_10:
        /*001c*/ 	.word	0x00000000
        /*0020*/ 	.short	0x0004
        /*0022*/ 	.short	0x001c
        /*0024*/ 	.byte	0x00, 0xf0, 0x11, 0x00


	//----- nvinfo : EIATTR_KPARAM_INFO
	.align		4
.L_11:
        /*0028*/ 	.byte	0x04, 0x17
        /*002a*/ 	.short	(.L_13 - .L_12)
.L_12:
        /*002c*/ 	.word	0x00000000
        /*0030*/ 	.short	0x0003
        /*0032*/ 	.short	0x0018
        /*0034*/ 	.byte	0x00, 0xf0, 0x11, 0x00


	//----- nvinfo : EIATTR_KPARAM_INFO
	.align		4
.L_13:
        /*0038*/ 	.byte	0x04, 0x17
        /*003a*/ 	.short	(.L_15 - .L_14)
.L_14:
        /*003c*/ 	.word	0x00000000
        /*0040*/ 	.short	0x0002
        /*0042*/ 	.short	0x0010
        /*0044*/ 	.byte	0x00, 0xf5, 0x21, 0x00


	//----- nvinfo : EIATTR_KPARAM_INFO
	.align		4
.L_15:
        /*0048*/ 	.byte	0x04, 0x17
        /*004a*/ 	.short	(.L_17 - .L_16)
.L_16:
        /*004c*/ 	.word	0x00000000
        /*0050*/ 	.short	0x0001
        /*0052*/ 	.short	0x0008
        /*0054*/ 	.byte	0x00, 0xf5, 0x21, 0x00


	//----- nvinfo : EIATTR_KPARAM_INFO
	.align		4
.L_17:
        /*0058*/ 	.byte	0x04, 0x17
        /*005a*/ 	.short	(.L_19 - .L_18)
.L_18:
        /*005c*/ 	.word	0x00000000
        /*0060*/ 	.short	0x0000
        /*0062*/ 	.short	0x0000
        /*0064*/ 	.byte	0x00, 0xf5, 0x21, 0x00


	//----- nvinfo : EIATTR_SPARSE_MMA_MASK
	.align		4
.L_19:
        /*0068*/ 	.byte	0x03, 0x50
        /*006a*/ 	.short	0x0000


	//----- nvinfo : EIATTR_MAXREG_COUNT
	.align		4
        /*006c*/ 	.byte	0x03, 0x1b
        /*006e*/ 	.short	0x00ff


	//----- nvinfo : EIATTR_NUM_BARRIERS
	.align		4
        /*0070*/ 	.byte	0x02, 0x4c
        /*0072*/ 	.byte	0x01
	.zero		1


	//----- nvinfo : EIATTR_MERCURY_ISA_VERSION
	.align		4
        /*0074*/ 	.byte	0x03, 0x5f
        /*0076*/ 	.short	0x0101


	//----- nvinfo : EIATTR_UNUSED_LOAD_BYTE_OFFSET
	.align		4
        /*0078*/ 	.byte	0x04, 0x44
        /*007a*/ 	.short	(.L_21 - .L_20)


	//   ....[0]....
.L_20:
        /*007c*/ 	.word	0x000006a0
        /*0080*/ 	.word	0x0000fff0


	//   ....[1]....
        /*0084*/ 	.word	0x00000860
        /*0088*/ 	.word	0x00000fff


	//   ....[2]....
        /*008c*/ 	.word	0x00000e40
        /*0090*/ 	.word	0x0000fff0


	//   ....[3]....
        /*0094*/ 	.word	0x00001020
        /*0098*/ 	.word	0x00000fff


	//   ....[4]....
        /*009c*/ 	.word	0x00001580
        /*00a0*/ 	.word	0x0000fff0


	//   ....[5]....
        /*00a4*/ 	.word	0x00001760
        /*00a8*/ 	.word	0x00000fff


	//   ....[6]....
        /*00ac*/ 	.word	0x00001cb0
        /*00b0*/ 	.word	0x0000fff0


	//   ....[7]....
        /*00b4*/ 	.word	0x00001df0
        /*00b8*/ 	.word	0x00000fff


	//----- nvinfo : EIATTR_VRC_CTA_INIT_COUNT
	.align		4
.L_21:
        /*00bc*/ 	.byte	0x02, 0x4a
	.zero		1
	.zero		1


	//----- nvinfo : EIATTR_EXIT_INSTR_OFFSETS
	.align		4
        /*00c0*/ 	.byte	0x04, 0x1c
        /*00c2*/ 	.short	(.L_23 - .L_22)


	//   ....[0]....
.L_22:
        /*00c4*/ 	.word	0x00003030


	//   ....[1]....
        /*00c8*/ 	.word	0x00003050


	//----- nvinfo : EIATTR_CBANK_PARAM_SIZE
	.align		4
.L_23:
        /*00cc*/ 	.byte	0x03, 0x19
        /*00ce*/ 	.short	0x0024


	//----- nvinfo : EIATTR_PARAM_CBANK
	.align		4
        /*00d0*/ 	.byte	0x04, 0x0a
        /*00d2*/ 	.short	(.L_25 - .L_24)
	.align		4
.L_24:
        /*00d4*/ 	.word	index@(.nv.constant0._Z23matrixMultiplyOptimizedPKfS0_Pfiii)
        /*00d8*/ 	.short	0x0380
        /*00da*/ 	.short	0x0024


	//----- nvinfo : EIATTR_SW_WAR
	.align		4
.L_25:
        /*00dc*/ 	.byte	0x04, 0x36
        /*00de*/ 	.short	(.L_27 - .L_26)
.L_26:
        /*00e0*/ 	.word	0x00000008
.L_27:


//--------------------- .nv.callgraph             --------------------------
	.section	.nv.callgraph,"",@"SHT_CUDA_CALLGRAPH"
	.align	4
	.sectionentsize	8
	.align		4
        /*0000*/ 	.word	0x00000000
	.align		4
        /*0004*/ 	.word	0xffffffff
	.align		4
        /*0008*/ 	.word	0x00000000
	.align		4
        /*000c*/ 	.word	0xfffffffe
	.align		4
        /*0010*/ 	.word	0x00000000
	.align		4
        /*0014*/ 	.word	0xfffffffd
	.align		4
        /*0018*/ 	.word	0x00000000
	.align		4
        /*001c*/ 	.word	0xfffffffc


//--------------------- .text._Z23matrixMultiplyOptimizedPKfS0_Pfiii --------------------------
	.section	.text._Z23matrixMultiplyOptimizedPKfS0_Pfiii,"ax",@progbits
	.align	128
        .global         _Z23matrixMultiplyOptimizedPKfS0_Pfiii
        .type           _Z23matrixMultiplyOptimizedPKfS0_Pfiii,@function
        .size           _Z23matrixMultiplyOptimizedPKfS0_Pfiii,(.L_x_10 - _Z23matrixMultiplyOptimizedPKfS0_Pfiii)
        .other          _Z23matrixMultiplyOptimizedPKfS0_Pfiii,@"STO_CUDA_ENTRY STV_DEFAULT"
_Z23matrixMultiplyOptimizedPKfS0_Pfiii:
.text._Z23matrixMultiplyOptimizedPKfS0_Pfiii:
[----:B------:R-:W-:Y:S01]  /*0000*/  LDC R1, c[0x0][0x37c] ;  /* 0x0000df00ff017b82 */ /* 0x000fe20000000800 */
[----:B------:R-:W0:Y:S01]  /*0010*/  S2R R54, SR_TID.Y ;  /* 0x0000000000367919 */ /* 0x000e220000002200 */
[----:B------:R-:W1:Y:S01]  /*0020*/  LDCU UR6, c[0x0][0x3a0] ;  /* 0x00007400ff0677ac */ /* 0x000e620008000800 */
[----:B------:R-:W-:Y:S02]  /*0030*/  CS2R R2, SRZ ;  /* 0x0000000000027805 */ /* 0x000fe4000001ff00 */
[----:B------:R-:W-:Y:S01]  /*0040*/  CS2R R4, SRZ ;  /* 0x0000000000047805 */ /* 0x000fe2000001ff00 */
[----:B------:R-:W2:Y:S01]  /*0050*/  S2R R0, SR_TID.X ;  /* 0x0000000000007919 */ /* 0x000ea20000002100 */
[----:B------:R-:W-:Y:S02]  /*0060*/  CS2R R44, SRZ ;  /* 0x00000000002c7805 */ /* 0x000fe4000001ff00 */
[----:B------:R-:W-:Y:S02]  /*0070*/  CS2R R42, SRZ ;  /* 0x00000000002a7805 */ /* 0x000fe4000001ff00 */
[----:B------:R-:W-:Y:S01]  /*0080*/  CS2R R50, SRZ ;  /* 0x0000000000327805 */ /* 0x000fe2000001ff00 */
[----:B------:R-:W3:Y:S01]  /*0090*/  S2R R40, SR_CTAID.Y ;  /* 0x0000000000287919 */ /* 0x000ee20000002600 */
[----:B------:R-:W-:-:S02]  /*00a0*/  CS2R R48, SRZ ;  /* 0x0000000000307805 */ /* 0x000fc4000001ff00 */
[----:B------:R-:W-:Y:S02]  /*00b0*/  CS2R R52, SRZ ;  /* 0x0000000000347805 */ /* 0x000fe4000001ff00 */
[----:B------:R-:W-:Y:S01]  /*00c0*/  CS2R R46, SRZ ;  /* 0x00000000002e7805 */ /* 0x000fe2000001ff00 */
[----:B------:R-:W4:Y:S01]  /*00d0*/  S2R R6, SR_CTAID.X ;  /* 0x0000000000067919 */ /* 0x000f220000002500 */
[----:B------:R-:W2:Y:S01]  /*00e0*/  LDCU.64 UR10, c[0x0][0x358] ;  /* 0x00006b00ff0a77ac */ /* 0x000ea20008000a00 */
[----:B-1----:R-:W-:Y:S01]  /*00f0*/  UISETP.GE.AND UP0, UPT, UR6, 0x1, UPT ;  /* 0x000000010600788c */ /* 0x002fe2000bf06270 */
[----:B0-----:R-:W-:Y:S02]  /*0100*/  SHF.L.U32 R41, R54, 0x2, RZ ;  /* 0x0000000236297819 */ /* 0x001fe400000006ff */
[----:B--2---:R-:W-:Y:S02]  /*0110*/  SHF.L.U32 R7, R0, 0x2, RZ ;  /* 0x0000000200077819 */ /* 0x004fe400000006ff */
[----:B---3--:R-:W-:-:S02]  /*0120*/  LEA R40, R40, R41, 0x6 ;  /* 0x0000002928287211 */ /* 0x008fc400078e30ff */
[----:B----4-:R-:W-:Y:S02]  /*0130*/  LEA R6, R6, R7, 0x6 ;  /* 0x0000000706067211 */ /* 0x010fe400078e30ff */
[----:B------:R-:W-:Y:S05]  /*0140*/  BRA.U !UP0, `(.L_x_0) ;  /* 0x0000002908887547 */ /* 0x000fea000b800000 */
[----:B------:R-:W-:Y:S01]  /*0150*/  UISETP.GE.U32.AND UP0, UPT, UR6, 0xc1, UPT ;  /* 0x000000c10600788c */ /* 0x000fe2000bf06070 */
[----:B------:R-:W-:Y:S01]  /*0160*/  HFMA2 R2, -RZ, RZ, 0, 0 ;  /* 0x00000000ff027431 */ /* 0x000fe200000001ff */
[----:B------:R-:W-:-:S07]  /*0170*/  UMOV UR4, URZ ;  /* 0x000000ff00047c82 */ /* 0x000fce0008000000 */
[----:B------:R-:W-:Y:S05]  /*0180*/  BRA.U !UP0, `(.L_x_1) ;  /* 0x00000021080c7547 */ /* 0x000fea000b800000 */
[----:B------:R-:W0:Y:S01]  /*0190*/  S2R R8, SR_CgaCtaId ;  /* 0x0000000000087919 */ /* 0x000e220000008800 */
[----:B------:R-:W-:Y:S02]  /*01a0*/  MOV R3, 0x400 ;  /* 0x0000040000037802 */ /* 0x000fe40000000f00 */
[----:B------:R-:W-:Y:S02]  /*01b0*/  CS2R R44, SRZ ;  /* 0x00000000002c7805 */ /* 0x000fe4000001ff00 */
[----:B------:R-:W-:Y:S02]  /*01c0*/  CS2R R42, SRZ ;  /* 0x00000000002a7805 */ /* 0x000fe4000001ff00 */
[----:B------:R-:W-:Y:S02]  /*01d0*/  CS2R R50, SRZ ;  /* 0x0000000000327805 */ /* 0x000fe4000001ff00 */
[----:B------:R-:W-:Y:S02]  /*01e0*/  IADD3 R4, PT, PT, R3, 0x4000, RZ ;  /* 0x0000400003047810 */ /* 0x000fe40007ffe0ff */
[----:B------:R-:W-:-:S02]  /*01f0*/  CS2R R48, SRZ ;  /* 0x0000000000307805 */ /* 0x000fc4000001ff00 */
[----:B------:R-:W-:Y:S02]  /*0200*/  CS2R R52, SRZ ;  /* 0x0000000000347805 */ /* 0x000fe4000001ff00 */
[----:B------:R-:W-:Y:S01]  /*0210*/  CS2R R46, SRZ ;  /* 0x00000000002e7805 */ /* 0x000fe2000001ff00 */
[----:B------:R-:W-:Y:S01]  /*0220*/  UMOV UR4, URZ ;  /* 0x000000ff00047c82 */ /* 0x000fe20008000000 */
[C---:B0-----:R-:W-:Y:S02]  /*0230*/  LEA R9, R8.reuse, R3, 0x18 ;  /* 0x0000000308097211 */ /* 0x041fe400078ec0ff */
[----:B------:R-:W-:Y:S02]  /*0240*/  CS2R R2, SRZ ;  /* 0x0000000000027805 */ /* 0x000fe4000001ff00 */
[----:B------:R-:W-:Y:S02]  /*0250*/  LEA R8, R8, R4, 0x18 ;  /* 0x0000000408087211 */ /* 0x000fe400078ec0ff */
[----:B------:R-:W-:-:S02]  /*0260*/  CS2R R4, SRZ ;  /* 0x0000000000047805 */ /* 0x000fc4000001ff00 */
[----:B------:R-:W-:Y:S01]  /*0270*/  LEA R9, R54, R9, 0xa ;  /* 0x0000000936097211 */ /* 0x000fe200078e50ff */
[----:B------:R-:W-:-:S03]  /*0280*/  IMAD R55, R41, 0x104, R8 ;  /* 0x0000010429377824 */ /* 0x000fc600078e0208 */
[C---:B------:R-:W-:Y:S02]  /*0290*/  LEA R56, R0.reuse, R9, 0x4 ;  /* 0x0000000900387211 */ /* 0x040fe400078e20ff */
[----:B------:R-:W-:-:S07]  /*02a0*/  LEA R55, R0, R55, 0x4 ;  /* 0x0000003700377211 */ /* 0x000fce00078e20ff */
.L_x_6:
[----:B------:R-:W0:Y:S01]  /*02b0*/  LDC.64 R58, c[0x0][0x380] ;  /* 0x0000e000ff3a7b82 */ /* 0x000e220000000a00 */
[----:B------:R-:W1:Y:S01]  /*02c0*/  LDCU UR6, c[0x0][0x3a0] ;  /* 0x00007400ff0677ac */ /* 0x000e620008000800 */
[----:B------:R-:W-:Y:S02]  /*02d0*/  MOV R8, UR4 ;  /* 0x0000000400087c02 */ /* 0x000fe40008000f00 */
[----:B------:R-:W-:Y:S02]  /*02e0*/  MOV R10, UR4 ;  /* 0x00000004000a7c02 */ /* 0x000fe40008000f00 */
[----:B------:R-:W-:Y:S02]  /*02f0*/  LEA R9, R8, R7, 0x6 ;  /* 0x0000000708097211 */ /* 0x000fe400078e30ff */
[----:B------:R-:W2:Y:S01]  /*0300*/  LDC R32, c[0x0][0x39c] ;  /* 0x0000e700ff207b82 */ /* 0x000ea20000000800 */
[----:B------:R-:W-:-:S07]  /*0310*/  LEA R33, R10, R41, 0x6 ;  /* 0x000000290a217211 */ /* 0x000fce00078e30ff */
[----:B------:R-:W3:Y:S01]  /*0320*/  LDC.64 R60, c[0x0][0x388] ;  /* 0x0000e200ff3c7b82 */ /* 0x000ee20000000a00 */
[----:B-1----:R-:W-:Y:S01]  /*0330*/  IMAD R9, R40, UR6, R9 ;  /* 0x0000000628097c24 */ /* 0x002fe2000f8e0209 */
[----:B------:R-:W-:-:S03]  /*0340*/  MOV R39, UR6 ;  /* 0x0000000600277c02 */ /* 0x000fc60008000f00 */
[----:B0-----:R-:W-:-:S05]  /*0350*/  IMAD.WIDE R58, R9, 0x4, R58 ;  /* 0x00000004093a7825 */ /* 0x001fca00078e023a */
[----:B------:R-:W4:Y:S01]  /*0360*/  LDG.E.128.CONSTANT R12, desc[UR10][R58.64] ;  /* 0x0000000a3a0c7981 */ /* 0x000f22000c1e9d00 */
[----:B------:R-:W-:-:S04]  /*0370*/  IMAD.WIDE.U32 R38, R39, 0x4, R58 ;  /* 0x0000000427267825 */ /* 0x000fc800078e003a */
[----:B--2---:R-:W-:Y:S01]  /*0380*/  IMAD R11, R33, R32, R6 ;  /* 0x00000020210b7224 */ /* 0x004fe200078e0206 */
[----:B------:R-:W2:Y:S03]  /*0390*/  LDG.E.128.CONSTANT R16, desc[UR10][R38.64] ;  /* 0x0000000a26107981 */ /* 0x000ea6000c1e9d00 */
[----:B---3--:R-:W-:-:S05]  /*03a0*/  IMAD.WIDE R8, R11, 0x4, R60 ;  /* 0x000000040b087825 */ /* 0x008fca00078e023c */
[----:B------:R0:W3:Y:S01]  /*03b0*/  LDG.E.128.CONSTANT R20, desc[UR10][R8.64] ;  /* 0x0000000a08147981 */ /* 0x0000e2000c1e9d00 */
[----:B------:R-:W-:Y:S01]  /*03c0*/  MOV R35, UR6 ;  /* 0x0000000600237c02 */ /* 0x000fe20008000f00 */
[----:B0-----:R-:W-:Y:S01]  /*03d0*/  IMAD.WIDE R8, R32, 0x4, R8 ;  /* 0x0000000420087825 */ /* 0x001fe200078e0208 */
[----:B------:R-:W-:-:S03]  /*03e0*/  MOV R37, UR6 ;  /* 0x0000000600257c02 */ /* 0x000fc60008000f00 */
[----:B------:R-:W-:Y:S02]  /*03f0*/  IMAD.WIDE R24, R32, 0x4, R8 ;  /* 0x0000000420187825 */ /* 0x000fe400078e0208 */
[----:B------:R-:W5:Y:S02]  /*0400*/  LDG.E.128.CONSTANT R8, desc[UR10][R8.64] ;  /* 0x0000000a08087981 */ /* 0x000f64000c1e9d00 */
[----:B------:R-:W-:-:S04]  /*0410*/  IMAD.WIDE.U32 R34, R35, 0x4, R38 ;  /* 0x0000000423227825 */ /* 0x000fc800078e0026 */
[----:B------:R-:W-:-:S04]  /*0420*/  IMAD.WIDE R26, R32, 0x4, R24 ;  /* 0x00000004201a7825 */ /* 0x000fc800078e0218 */
[----:B------:R-:W-:Y:S01]  /*0430*/  IMAD.WIDE.U32 R36, R37, 0x4, R34 ;  /* 0x0000000425247825 */ /* 0x000fe200078e0022 */
[----:B----4-:R0:W-:Y:S04]  /*0440*/  STS.128 [R56], R12 ;  /* 0x0000000c38007388 */ /* 0x0101e80000000c00 */
[----:B---3--:R1:W-:Y:S04]  /*0450*/  STS.128 [R55], R20 ;  /* 0x0000001437007388 */ /* 0x0083e80000000c00 */
[----:B0-----:R-:W3:Y:S04]  /*0460*/  LDG.E.128.CONSTANT R12, desc[UR10][R26.64] ;  /* 0x0000000a1a0c7981 */ /* 0x001ee8000c1e9d00 */
[----:B--2---:R0:W-:Y:S04]  /*0470*/  STS.128 [R56+0x100], R16 ;  /* 0x0001001038007388 */ /* 0x0041e80000000c00 */
[----:B-1----:R-:W2:Y:S04]  /*0480*/  LDG.E.128.CONSTANT R20, desc[UR10][R24.64] ;  /* 0x0000000a18147981 */ /* 0x002ea8000c1e9d00 */
[----:B0-----:R-:W4:Y:S04]  /*0490*/  LDG.E.128.CONSTANT R16, desc[UR10][R34.64] ;  /* 0x0000000a22107981 */ /* 0x001f28000c1e9d00 */
[----:B------:R-:W2:Y:S01]  /*04a0*/  LDG.E.128.CONSTANT R24, desc[UR10][R36.64] ;  /* 0x0000000a24187981 */ /* 0x000ea2000c1e9d00 */
[----:B-----5:R-:W-:-:S02]  /*04b0*/  MOV R28, R9 ;  /* 0x00000009001c7202 */ /* 0x020fc40000000f00 */
[----:B------:R-:W-:Y:S01]  /*04c0*/  MOV R29, R10 ;  /* 0x0000000a001d7202 */ /* 0x000fe20000000f00 */
[----:B------:R3:W-:Y:S01]  /*04d0*/  STS [R55+0x104], R8 ;  /* 0x0001040837007388 */ /* 0x0007e20000000800 */
[----:B------:R-:W0:Y:S03]  /*04e0*/  S2UR UR8, SR_CgaCtaId ;  /* 0x00000000000879c3 */ /* 0x000e260000008800 */
[----:B------:R1:W-:Y:S04]  /*04f0*/  STS.64 [R55+0x108], R28 ;  /* 0x0001081c37007388 */ /* 0x0003e80000000a00 */
[----:B------:R1:W-:Y:S01]  /*0500*/  STS [R55+0x110], R11 ;  /* 0x0001100b37007388 */ /* 0x0003e20000000800 */
[----:B------:R-:W-:-:S02]  /*0510*/  UMOV UR5, 0x400 ;  /* 0x0000040000057882 */ /* 0x000fc40000000000 */
[----:B------:R-:W-:Y:S02]  /*0520*/  UIADD3 UR7, UPT, UPT, UR5, 0x4000, URZ ;  /* 0x0000400005077890 */ /* 0x000fe4000fffe0ff */
[----:B0-----:R-:W-:Y:S02]  /*0530*/  ULEA UR9, UR8, UR5, 0x18 ;  /* 0x0000000508097291 */ /* 0x001fe4000f8ec0ff */
[----:B------:R-:W-:Y:S01]  /*0540*/  ULEA UR7, UR8, UR7, 0x18 ;  /* 0x0000000708077291 */ /* 0x000fe2000f8ec0ff */
[----:B------:R-:W-:Y:S01]  /*0550*/  UMOV UR5, URZ ;  /* 0x000000ff00057c82 */ /* 0x000fe20008000000 */
[----:B---3--:R-:W-:Y:S02]  /*0560*/  MOV R8, R13 ;  /* 0x0000000d00087202 */ /* 0x008fe40000000f00 */
[----:B------:R-:W-:Y:S01]  /*0570*/  MOV R9, R14 ;  /* 0x0000000e00097202 */ /* 0x000fe20000000f00 */
[----:B----4-:R1:W-:Y:S04]  /*0580*/  STS.128 [R56+0x200], R16 ;  /* 0x0002001038007388 */ /* 0x0103e80000000c00 */
[----:B--2---:R1:W-:Y:S04]  /*0590*/  STS.64 [R55+0x208], R20 ;  /* 0x0002081437007388 */ /* 0x0043e80000000a00 */
[----:B------:R1:W-:Y:S04]  /*05a0*/  STS.64 [R55+0x210], R22 ;  /* 0x0002101637007388 */ /* 0x0003e80000000a00 */
[----:B------:R1:W-:Y:S04]  /*05b0*/  STS.128 [R56+0x300], R24 ;  /* 0x0003001838007388 */ /* 0x0003e80000000c00 */
[----:B------:R1:W-:Y:S04]  /*05c0*/  STS.64 [R55+0x310], R8 ;  /* 0x0003100837007388 */ /* 0x0003e80000000a00 */
[----:B------:R1:W-:Y:S04]  /*05d0*/  STS [R55+0x30c], R12 ;  /* 0x00030c0c37007388 */ /* 0x0003e80000000800 */
[----:B------:R1:W-:Y:S01]  /*05e0*/  STS [R55+0x318], R15 ;  /* 0x0003180f37007388 */ /* 0x0003e20000000800 */
[----:B------:R-:W-:Y:S06]  /*05f0*/  BAR.SYNC.DEFER_BLOCKING 0x0 ;  /* 0x0000000000007b1d */ /* 0x000fec0000010000 */
.L_x_2:
[----:B------:R-:W-:Y:S02]  /*0600*/  ULEA UR12, UR5, UR9, 0x2 ;  /* 0x00000009050c7291 */ /* 0x000fe4000f8e10ff */
[----:B------:R-:W-:Y:S02]  /*0610*/  UIMAD UR8, UR5, 0x104, UR7 ;  /* 0x00000104050878a4 */ /* 0x000fe4000f8e0207 */
[----:B------:R-:W-:Y:S02]  /*0620*/  UIADD3 UR5, UPT, UPT, UR5, 0x4, URZ ;  /* 0x0000000405057890 */ /* 0x000fe4000fffe0ff */
[----:B-1----:R-:W-:Y:S02]  /*0630*/  LEA R56, R54, UR12, 0xa ;  /* 0x0000000c36387c11 */ /* 0x002fe4000f8e50ff */
[----:B------:R-:W-:Y:S01]  /*0640*/  LEA R55, R0, UR8, 0x4 ;  /* 0x0000000800377c11 */ /* 0x000fe2000f8e20ff */
[----:B------:R-:W-:Y:S02]  /*0650*/  UISETP.NE.AND UP0, UPT, UR5, 0x40, UPT ;  /* 0x000000400500788c */ /* 0x000fe4000bf05270 */
[----:B------:R-:W-:Y:S04]  /*0660*/  LDS.128 R8, [R56] ;  /* 0x0000000038087984 */ /* 0x000fe80000000c00 */
[----:B------:R-:W0:Y:S04]  /*0670*/  LDS.128 R12, [R55] ;  /* 0x00000000370c7984 */ /* 0x000e280000000c00 */
[----:B------:R-:W1:Y:S04]  /*0680*/  LDS.128 R16, [R56+0x100] ;  /* 0x0001000038107984 */ /* 0x000e680000000c00 */
[----:B------:R-:W2:Y:S04]  /*0690*/  LDS.128 R20, [R56+0x200] ;  /* 0x0002000038147984 */ /* 0x000ea80000000c00 */
[----:B------:R-:W3:Y:S04]  /*06a0*/  LDS.128 R24, [R55+0x100] ;  /* 0x0001000037187984 */ /* 0x000ee80000000c00 */
[----:B------:R-:W4:Y:S01]  /*06b0*/  LDS.128 R28, [R56+0x300] ;  /* 0x00030000381c7984 */ /* 0x000f220000000c00 */
[C---:B0-----:R-:W-:Y:S01]  /*06c0*/  FFMA R46, R8.reuse, R12, R46 ;  /* 0x0000000c082e7223 */ /* 0x041fe2000000002e */
[C---:B------:R-:W-:Y:S01]  /*06d0*/  FFMA R47, R8.reuse, R13, R47 ;  /* 0x0000000d082f7223 */ /* 0x040fe2000000002f */
[C---:B------:R-:W-:Y:S01]  /*06e0*/  FFMA R52, R8.reuse, R14, R52 ;  /* 0x0000000e08347223 */ /* 0x040fe20000000034 */
[----:B------:R-:W-:Y:S01]  /*06f0*/  FFMA R53, R8, R15, R53 ;  /* 0x0000000f08357223 */ /* 0x000fe20000000035 */
[----:B-1----:R-:W-:Y:S01]  /*0700*/  FFMA R48, R12, R16, R48 ;  /* 0x000000100c307223 */ /* 0x002fe20000000030 */
[----:B------:R-:W0:Y:S01]  /*0710*/  LDS R8, [R55+0x110] ;  /* 0x0001100037087984 */ /* 0x000e220000000800 */
[CC--:B------:R-:W-:Y:S01]  /*0720*/  FFMA R49, R16.reuse, R13.reuse, R49 ;  /* 0x0000000d10317223 */ /* 0x0c0fe20000000031 */
[----:B------:R-:W-:Y:S01]  /*0730*/  FFMA R50, R16, R14, R50 ;  /* 0x0000000e10327223 */ /* 0x000fe20000000032 */
[----:B--2---:R-:W-:Y:S01]  /*0740*/  FFMA R42, R12, R20, R42 ;  /* 0x000000140c2a7223 */ /* 0x004fe2000000002a */
[C---:B------:R-:W-:Y:S01]  /*0750*/  FFMA R43, R20.reuse, R13, R43 ;  /* 0x0000000d142b7223 */ /* 0x040fe2000000002b */
[----:B------:R-:W-:Y:S01]  /*0760*/  FFMA R44, R20, R14, R44 ;  /* 0x0000000e142c7223 */ /* 0x000fe2000000002c */
[-C--:B------:R-:W-:Y:S01]  /*0770*/  FFMA R16, R16, R15.reuse, R51 ;  /* 0x0000000f10107223 */ /* 0x080fe20000000033 */
[----:B------:R-:W-:Y:S01]  /*0780*/  FFMA R20, R20, R15, R45 ;  /* 0x0000000f14147223 */ /* 0x000fe2000000002d */
[----:B---3--:R-:W-:Y:S01]  /*0790*/  FFMA R57, R25, R9, R46 ;  /* 0x0000000919397223 */ /* 0x008fe2000000002e */
[C---:B------:R-:W-:Y:S01]  /*07a0*/  FFMA R47, R9.reuse, R26, R47 ;  /* 0x0000001a092f7223 */ /* 0x040fe2000000002f */
[----:B------:R-:W-:Y:S01]  /*07b0*/  FFMA R52, R9, R27, R52 ;  /* 0x0000001b09347223 */ /* 0x000fe20000000034 */
[----:B----4-:R-:W-:Y:S01]  /*07c0*/  FFMA R24, R12, R28, R5 ;  /* 0x0000001c0c187223 */ /* 0x010fe20000000005 */
[C---:B------:R-:W-:Y:S01]  /*07d0*/  FFMA R45, R28.reuse, R13, R4 ;  /* 0x0000000d1c2d7223 */ /* 0x040fe20000000004 */
[C---:B------:R-:W-:Y:S01]  /*07e0*/  FFMA R56, R28.reuse, R14, R3 ;  /* 0x0000000e1c387223 */ /* 0x040fe20000000003 */
[----:B------:R-:W-:Y:S01]  /*07f0*/  FFMA R51, R28, R15, R2 ;  /* 0x0000000f1c337223 */ /* 0x000fe20000000002 */
[----:B------:R-:W1:Y:S01]  /*0800*/  LDS.64 R4, [R55+0x208] ;  /* 0x0002080037047984 */ /* 0x000e620000000a00 */
[C---:B------:R-:W-:Y:S01]  /*0810*/  FFMA R49, R17.reuse, R26, R49 ;  /* 0x0000001a11317223 */ /* 0x040fe20000000031 */
[----:B------:R-:W-:Y:S01]  /*0820*/  FFMA R50, R17, R27, R50 ;  /* 0x0000001b11327223 */ /* 0x000fe20000000032 */
[----:B------:R-:W-:Y:S01]  /*0830*/  FFMA R42, R25, R21, R42 ;  /* 0x00000015192a7223 */ /* 0x000fe2000000002a */
[----:B------:R-:W2:Y:S01]  /*0840*/  LDS.64 R2, [R55+0x210] ;  /* 0x0002100037027984 */ /* 0x000ea20000000a00 */
[----:B------:R-:W-:-:S03]  /*0850*/  FFMA R45, R26, R29, R45 ;  /* 0x0000001d1a2d7223 */ /* 0x000fc6000000002d */
[----:B------:R-:W3:Y:S04]  /*0860*/  LDS.128 R12, [R55+0x310] ;  /* 0x00031000370c7984 */ /* 0x000ee80000000c00 */
[----:B------:R-:W4:Y:S01]  /*0870*/  LDS R28, [R55+0x30c] ;  /* 0x00030c00371c7984 */ /* 0x000f220000000800 */
[C---:B0-----:R-:W-:Y:S01]  /*0880*/  FFMA R53, R8.reuse, R9, R53 ;  /* 0x0000000908357223 */ /* 0x041fe20000000035 */
[-C--:B------:R-:W-:Y:S01]  /*0890*/  FFMA R9, R25, R17.reuse, R48 ;  /* 0x0000001119097223 */ /* 0x080fe20000000030 */
[----:B------:R-:W-:Y:S01]  /*08a0*/  FFMA R17, R8, R17, R16 ;  /* 0x0000001108117223 */ /* 0x000fe20000000010 */
[----:B------:R-:W-:Y:S01]  /*08b0*/  FFMA R16, R26, R21, R43 ;  /* 0x000000151a107223 */ /* 0x000fe2000000002b */
[----:B------:R-:W-:Y:S01]  /*08c0*/  FFMA R43, R21, R27, R44 ;  /* 0x0000001b152b7223 */ /* 0x000fe2000000002c */
[-C--:B------:R-:W-:Y:S01]  /*08d0*/  FFMA R25, R25, R29.reuse, R24 ;  /* 0x0000001d19197223 */ /* 0x080fe20000000018 */
[----:B------:R-:W-:Y:S01]  /*08e0*/  FFMA R27, R27, R29, R56 ;  /* 0x0000001d1b1b7223 */ /* 0x000fe20000000038 */
[C---:B------:R-:W-:Y:S01]  /*08f0*/  FFMA R21, R8.reuse, R21, R20 ;  /* 0x0000001508157223 */ /* 0x040fe20000000014 */
[----:B------:R-:W-:Y:S01]  /*0900*/  FFMA R51, R8, R29, R51 ;  /* 0x0000001d08337223 */ /* 0x000fe20000000033 */
[C---:B-1----:R-:W-:Y:S01]  /*0910*/  FFMA R57, R4.reuse, R10, R57 ;  /* 0x0000000a04397223 */ /* 0x042fe20000000039 */
[C---:B------:R-:W-:Y:S01]  /*0920*/  FFMA R48, R4.reuse, R18, R9 ;  /* 0x0000001204307223 */ /* 0x040fe20000000009 */
[C---:B------:R-:W-:Y:S01]  /*0930*/  FFMA R42, R4.reuse, R22, R42 ;  /* 0x00000016042a7223 */ /* 0x040fe2000000002a */
[----:B------:R-:W-:Y:S01]  /*0940*/  FFMA R8, R4, R30, R25 ;  /* 0x0000001e04087223 */ /* 0x000fe20000000019 */
[C---:B--2---:R-:W-:Y:S01]  /*0950*/  FFMA R52, R2.reuse, R10, R52 ;  /* 0x0000000a02347223 */ /* 0x044fe20000000034 */
[C---:B------:R-:W-:Y:S01]  /*0960*/  FFMA R50, R2.reuse, R18, R50 ;  /* 0x0000001202327223 */ /* 0x040fe20000000032 */
[C---:B------:R-:W-:Y:S01]  /*0970*/  FFMA R44, R2.reuse, R22, R43 ;  /* 0x00000016022c7223 */ /* 0x040fe2000000002b */
[CC--:B------:R-:W-:Y:S01]  /*0980*/  FFMA R4, R5.reuse, R30.reuse, R45 ;  /* 0x0000001e05047223 */ /* 0x0c0fe2000000002d */
[----:B------:R-:W-:Y:S01]  /*0990*/  FFMA R2, R2, R30, R27 ;  /* 0x0000001e02027223 */ /* 0x000fe2000000001b */
[-C--:B------:R-:W-:Y:S01]  /*09a0*/  FFMA R47, R10, R5.reuse, R47 ;  /* 0x000000050a2f7223 */ /* 0x080fe2000000002f */
[----:B------:R-:W-:Y:S01]  /*09b0*/  FFMA R49, R18, R5, R49 ;  /* 0x0000000512317223 */ /* 0x000fe20000000031 */
[----:B------:R-:W-:Y:S01]  /*09c0*/  FFMA R9, R5, R22, R16 ;  /* 0x0000001605097223 */ /* 0x000fe20000000010 */
[-C--:B------:R-:W-:Y:S01]  /*09d0*/  FFMA R53, R10, R3.reuse, R53 ;  /* 0x000000030a357223 */ /* 0x080fe20000000035 */
[-C--:B------:R-:W-:Y:S01]  /*09e0*/  FFMA R17, R18, R3.reuse, R17 ;  /* 0x0000000312117223 */ /* 0x080fe20000000011 */
[-C--:B------:R-:W-:Y:S01]  /*09f0*/  FFMA R21, R22, R3.reuse, R21 ;  /* 0x0000000316157223 */ /* 0x080fe20000000015 */
[----:B------:R-:W-:Y:S01]  /*0a00*/  FFMA R30, R30, R3, R51 ;  /* 0x000000031e1e7223 */ /* 0x000fe20000000033 */
[----:B---3--:R-:W-:Y:S01]  /*0a10*/  FFMA R3, R13, R31, R2 ;  /* 0x0000001f0d037223 */ /* 0x008fe20000000002 */
[C---:B----4-:R-:W-:Y:S01]  /*0a20*/  FFMA R46, R28.reuse, R11, R57 ;  /* 0x0000000b1c2e7223 */ /* 0x050fe20000000039 */
[C---:B------:R-:W-:Y:S01]  /*0a30*/  FFMA R48, R28.reuse, R19, R48 ;  /* 0x000000131c307223 */ /* 0x040fe20000000030 */
[C---:B------:R-:W-:Y:S01]  /*0a40*/  FFMA R42, R28.reuse, R23, R42 ;  /* 0x000000171c2a7223 */ /* 0x040fe2000000002a */
[----:B------:R-:W-:Y:S01]  /*0a50*/  FFMA R5, R28, R31, R8 ;  /* 0x0000001f1c057223 */ /* 0x000fe20000000008 */
[C---:B------:R-:W-:Y:S01]  /*0a60*/  FFMA R47, R12.reuse, R11, R47 ;  /* 0x0000000b0c2f7223 */ /* 0x040fe2000000002f */
[C---:B------:R-:W-:Y:S01]  /*0a70*/  FFMA R52, R11.reuse, R13, R52 ;  /* 0x0000000d0b347223 */ /* 0x040fe20000000034 */
[-C--:B------:R-:W-:Y:S01]  /*0a80*/  FFMA R53, R11, R14.reuse, R53 ;  /* 0x0000000e0b357223 */ /* 0x080fe20000000035 */
[C---:B------:R-:W-:Y:S01]  /*0a90*/  FFMA R49, R12.reuse, R19, R49 ;  /* 0x000000130c317223 */ /* 0x040fe20000000031 */
[C---:B------:R-:W-:Y:S01]  /*0aa0*/  FFMA R50, R19.reuse, R13, R50 ;  /* 0x0000000d13327223 */ /* 0x040fe20000000032 */
[-C--:B------:R-:W-:Y:S01]  /*0ab0*/  FFMA R51, R19, R14.reuse, R17 ;  /* 0x0000000e13337223 */ /* 0x080fe20000000011 */
[C---:B------:R-:W-:Y:S01]  /*0ac0*/  FFMA R43, R12.reuse, R23, R9 ;  /* 0x000000170c2b7223 */ /* 0x040fe20000000009 */
[C---:B------:R-:W-:Y:S01]  /*0ad0*/  FFMA R44, R23.reuse, R13, R44 ;  /* 0x0000000d172c7223 */ /* 0x040fe2000000002c */
[-C--:B------:R-:W-:Y:S01]  /*0ae0*/  FFMA R45, R23, R14.reuse, R21 ;  /* 0x0000000e172d7223 */ /* 0x080fe20000000015 */
[----:B------:R-:W-:Y:S01]  /*0af0*/  FFMA R4, R12, R31, R4 ;  /* 0x0000001f0c047223 */ /* 0x000fe20000000004 */
[----:B------:R-:W-:Y:S01]  /*0b00*/  FFMA R2, R31, R14, R30 ;  /* 0x0000000e1f027223 */ /* 0x000fe2000000001e */
[----:B------:R-:W-:Y:S06]  /*0b10*/  BRA.U UP0, `(.L_x_2) ;  /* 0xfffffff900b87547 */ /* 0x000fec000b83ffff */
[----:B------:R-:W-:Y:S01]  /*0b20*/  IADD3 R9, PT, PT, R33, 0x40, RZ ;  /* 0x0000004021097810 */ /* 0x000fe20007ffe0ff */
[----:B------:R-:W2:Y:S04]  /*0b30*/  LDG.E.128.CONSTANT R12, desc[UR10][R58.64+0x100] ;  /* 0x0001000a3a0c7981 */ /* 0x000ea8000c1e9d00 */
[----:B------:R-:W-:Y:S01]  /*0b40*/  IMAD R9, R9, R32, R6 ;  /* 0x0000002009097224 */ /* 0x000fe200078e0206 */
[----:B------:R-:W3:Y:S03]  /*0b50*/  LDG.E.128.CONSTANT R16, desc[UR10][R38.64+0x100] ;  /* 0x0001000a26107981 */ /* 0x000ee6000c1e9d00 */
[----:B------:R-:W-:-:S05]  /*0b60*/  IMAD.WIDE R8, R9, 0x4, R60 ;  /* 0x0000000409087825 */ /* 0x000fca00078e023c */
[----:B------:R0:W4:Y:S01]  /*0b70*/  LDG.E.128.CONSTANT R20, desc[UR10][R8.64] ;  /* 0x0000000a08147981 */ /* 0x000122000c1e9d00 */
[----:B------:R-:W1:Y:S01]  /*0b80*/  S2R R0, SR_TID.X ;  /* 0x0000000000007919 */ /* 0x000e620000002100 */
[----:B------:R-:W-:Y:S02]  /*0b90*/  HFMA2 R10, -RZ, RZ, 0, 1.54972076416015625e-05 ;  /* 0x00000104ff0a7431 */ /* 0x000fe400000001ff */
[----:B0-----:R-:W-:Y:S01]  /*0ba0*/  IMAD.WIDE R8, R32, 0x4, R8 ;  /* 0x0000000420087825 */ /* 0x001fe200078e0208 */
[----:B------:R-:W-:-:S03]  /*0bb0*/  LEA R27, R54, UR9, 0xa ;  /* 0x00000009361b7c11 */ /* 0x000fc6000f8e50ff */
[----:B------:R-:W-:Y:S02]  /*0bc0*/  IMAD R55, R41, R10, UR7 ;  /* 0x0000000729377e24 */ /* 0x000fe4000f8e020a */
[----:B------:R-:W-:Y:S02]  /*0bd0*/  IMAD.WIDE R24, R32, 0x4, R8 ;  /* 0x0000000420187825 */ /* 0x000fe400078e0208 */
[----:B------:R-:W5:Y:S01]  /*0be0*/  LDG.E.128.CONSTANT R8, desc[UR10][R8.64] ;  /* 0x0000000a08087981 */ /* 0x000f62000c1e9d00 */
[C---:B-1----:R-:W-:Y:S01]  /*0bf0*/  LEA R56, R0.reuse, R27, 0x4 ;  /* 0x0000001b00387211 */ /* 0x042fe200078e20ff */
[----:B------:R-:W-:Y:S01]  /*0c00*/  BAR.SYNC.DEFER_BLOCKING 0x0 ;  /* 0x0000000000007b1d */ /* 0x000fe20000010000 */
[----:B------:R-:W-:Y:S01]  /*0c10*/  LEA R55, R0, R55, 0x4 ;  /* 0x0000003700377211 */ /* 0x000fe200078e20ff */
[----:B------:R-:W-:-:S04]  /*0c20*/  IMAD.WIDE R26, R32, 0x4, R24 ;  /* 0x00000004201a7825 */ /* 0x000fc800078e0218 */
[----:B--2---:R0:W-:Y:S04]  /*0c30*/  STS.128 [R56], R12 ;  /* 0x0000000c38007388 */ /* 0x0041e80000000c00 */
[----:B----4-:R1:W-:Y:S04]  /*0c40*/  STS.128 [R55], R20 ;  /* 0x0000001437007388 */ /* 0x0103e80000000c00 */
[----:B0-----:R-:W2:Y:S04]  /*0c50*/  LDG.E.128.CONSTANT R12, desc[UR10][R26.64] ;  /* 0x0000000a1a0c7981 */ /* 0x001ea8000c1e9d00 */
[----:B---3--:R0:W-:Y:S04]  /*0c60*/  STS.128 [R56+0x100], R16 ;  /* 0x0001001038007388 */ /* 0x0081e80000000c00 */
[----:B-1----:R-:W3:Y:S04]  /*0c70*/  LDG.E.128.CONSTANT R20, desc[UR10][R24.64] ;  /* 0x0000000a18147981 */ /* 0x002ee8000c1e9d00 */
[----:B0-----:R-:W4:Y:S04]  /*0c80*/  LDG.E.128.CONSTANT R16, desc[UR10][R34.64+0x100] ;  /* 0x0001000a22107981 */ /* 0x001f28000c1e9d00 */
[----:B------:R-:W3:Y:S01]  /*0c90*/  LDG.E.128.CONSTANT R24, desc[UR10][R36.64+0x100] ;  /* 0x0001000a24187981 */ /* 0x000ee2000c1e9d00 */
[----:B-----5:R-:W-:-:S02]  /*0ca0*/  MOV R28, R9 ;  /* 0x00000009001c7202 */ /* 0x020fc40000000f00 */
[----:B------:R-:W-:Y:S01]  /*0cb0*/  MOV R29, R10 ;  /* 0x0000000a001d7202 */ /* 0x000fe20000000f00 */
[----:B------:R2:W-:Y:S04]  /*0cc0*/  STS [R55+0x104], R8 ;  /* 0x0001040837007388 */ /* 0x0005e80000000800 */
[----:B------:R0:W-:Y:S04]  /*0cd0*/  STS.64 [R55+0x108], R28 ;  /* 0x0001081c37007388 */ /* 0x0001e80000000a00 */
[----:B------:R0:W-:Y:S01]  /*0ce0*/  STS [R55+0x110], R11 ;  /* 0x0001100b37007388 */ /* 0x0001e20000000800 */
[----:B------:R-:W-:Y:S01]  /*0cf0*/  UMOV UR5, URZ ;  /* 0x000000ff00057c82 */ /* 0x000fe20008000000 */
[----:B--2---:R-:W-:-:S02]  /*0d00*/  MOV R8, R13 ;  /* 0x0000000d00087202 */ /* 0x004fc40000000f00 */
[----:B------:R-:W-:Y:S01]  /*0d10*/  MOV R9, R14 ;  /* 0x0000000e00097202 */ /* 0x000fe20000000f00 */
[----:B----4-:R0:W-:Y:S04]  /*0d20*/  STS.128 [R56+0x200], R16 ;  /* 0x0002001038007388 */ /* 0x0101e80000000c00 */
[----:B---3--:R0:W-:Y:S04]  /*0d30*/  STS.64 [R55+0x208], R20 ;  /* 0x0002081437007388 */ /* 0x0081e80000000a00 */
[----:B------:R0:W-:Y:S04]  /*0d40*/  STS.64 [R55+0x210], R22 ;  /* 0x0002101637007388 */ /* 0x0001e80000000a00 */
[----:B------:R0:W-:Y:S04]  /*0d50*/  STS.128 [R56+0x300], R24 ;  /* 0x0003001838007388 */ /* 0x0001e80000000c00 */
[----:B------:R0:W-:Y:S04]  /*0d60*/  STS.64 [R55+0x310], R8 ;  /* 0x0003100837007388 */ /* 0x0001e80000000a00 */
[----:B------:R0:W-:Y:S04]  /*0d70*/  STS [R55+0x30c], R12 ;  /* 0x00030c0c37007388 */ /* 0x0001e80000000800 */
[----:B------:R0:W-:Y:S01]  /*0d80*/  STS [R55+0x318], R15 ;  /* 0x0003180f37007388 */ /* 0x0001e20000000800 */
[----:B------:R-:W-:Y:S06]  /*0d90*/  BAR.SYNC.DEFER_BLOCKING 0x0 ;  /* 0x0000000000007b1d */ /* 0x000fec0000010000 */
.L_x_3:
[----:B------:R-:W-:Y:S02]  /*0da0*/  ULEA UR12, UR5, UR9, 0x2 ;  /* 0x00000009050c7291 */ /* 0x000fe4000f8e10ff */
[----:B------:R-:W-:Y:S02]  /*0db0*/  UIMAD UR8, UR5, 0x104, UR7 ;  /* 0x00000104050878a4 */ /* 0x000fe4000f8e0207 */
[----:B------:R-:W-:Y:S02]  /*0dc0*/  UIADD3 UR5, UPT, UPT, UR5, 0x4, URZ ;  /* 0x0000000405057890 */ /* 0x000fe4000fffe0ff */
[----:B0-----:R-:W-:Y:S02]  /*0dd0*/  LEA R28, R54, UR12, 0xa ;  /* 0x0000000c361c7c11 */ /* 0x001fe4000f8e50ff */
[----:B------:R-:W-:Y:S01]  /*0de0*/  LEA R57, R0, UR8, 0x4 ;  /* 0x0000000800397c11 */ /* 0x000fe2000f8e20ff */
[----:B------:R-:W-:Y:S02]  /*0df0*/  UISETP.NE.AND UP0, UPT, UR5, 0x40, UPT ;  /* 0x000000400500788c */ /* 0x000fe4000bf05270 */
[----:B------:R-:W-:Y:S04]  /*0e00*/  LDS.128 R20, [R28+0x200] ;  /* 0x000200001c147984 */ /* 0x000fe80000000c00 */
[----:B------:R-:W0:Y:S04]  /*0e10*/  LDS.128 R12, [R57] ;  /* 0x00000000390c7984 */ /* 0x000e280000000c00 */
[----:B------:R-:W1:Y:S04]  /*0e20*/  LDS.128 R8, [R28] ;  /* 0x000000001c087984 */ /* 0x000e680000000c00 */
[----:B------:R-:W2:Y:S04]  /*0e30*/  LDS.128 R16, [R28+0x100] ;  /* 0x000100001c107984 */ /* 0x000ea80000000c00 */
[----:B------:R-:W3:Y:S04]  /*0e40*/  LDS.128 R24, [R57+0x100] ;  /* 0x0001000039187984 */ /* 0x000ee80000000c00 */
[----:B------:R-:W4:Y:S01]  /*0e50*/  LDS.128 R28, [R28+0x300] ;  /* 0x000300001c1c7984 */ /* 0x000f220000000c00 */
[----:B0-----:R-:W-:Y:S01]  /*0e60*/  FFMA R42, R12, R20, R42 ;  /* 0x000000140c2a7223 */ /* 0x001fe2000000002a */
[C---:B------:R-:W-:Y:S01]  /*0e70*/  FFMA R43, R20.reuse, R13, R43 ;  /* 0x0000000d142b7223 */ /* 0x040fe2000000002b */
[C---:B------:R-:W-:Y:S01]  /*0e80*/  FFMA R44, R20.reuse, R14, R44 ;  /* 0x0000000e142c7223 */ /* 0x040fe2000000002c */
[----:B------:R-:W-:Y:S01]  /*0e90*/  FFMA R45, R20, R15, R45 ;  /* 0x0000000f142d7223 */ /* 0x000fe2000000002d */
[C---:B-1----:R-:W-:Y:S01]  /*0ea0*/  FFMA R46, R8.reuse, R12, R46 ;  /* 0x0000000c082e7223 */ /* 0x042fe2000000002e */
        /* <DEDUP_REMOVED lines=16> */
[----:B------:R-:W-:Y:S01]  /*0fb0*/  FFMA R46, R25, R9, R46 ;  /* 0x00000009192e7223 */ /* 0x000fe2000000002e */
[C---:B------:R-:W-:Y:S01]  /*0fc0*/  FFMA R47, R9.reuse, R26, R47 ;  /* 0x0000001a092f7223 */ /* 0x040fe2000000002f */
[----:B------:R-:W-:Y:S01]  /*0fd0*/  FFMA R52, R9, R27, R52 ;  /* 0x0000001b09347223 */ /* 0x000fe20000000034 */
[----:B------:R-:W2:Y:S01]  /*0fe0*/  LDS.64 R2, [R57+0x208] ;  /* 0x0002080039027984 */ /* 0x000ea20000000a00 */
[C---:B------:R-:W-:Y:S01]  /*0ff0*/  FFMA R42, R25.reuse, R21, R42 ;  /* 0x00000015192a7223 */ /* 0x040fe2000000002a */
[-C--:B------:R-:W-:Y:S01]  /*1000*/  FFMA R25, R25, R29.reuse, R24 ;  /* 0x0000001d19197223 */ /* 0x080fe20000000018 */
[-C--:B------:R-:W-:Y:S01]  /*1010*/  FFMA R51, R26, R29.reuse, R51 ;  /* 0x0000001d1a337223 */ /* 0x080fe20000000033 */
[----:B------:R-:W3:Y:S01]  /*1020*/  LDS.128 R12, [R57+0x310] ;  /* 0x00031000390c7984 */ /* 0x000ee20000000c00 */
[----:B------:R-:W-:Y:S01]  /*1030*/  FFMA R53, R27, R29, R53 ;  /* 0x0000001d1b357223 */ /* 0x000fe20000000035 */
[C---:B0-----:R-:W-:Y:S01]  /*1040*/  FFMA R17, R20.reuse, R17, R16 ;  /* 0x0000001114117223 */ /* 0x041fe20000000010 */
[----:B------:R-:W-:Y:S01]  /*1050*/  FFMA R9, R20, R9, R8 ;  /* 0x0000000914097223 */ /* 0x000fe20000000008 */
[----:B------:R-:W0:Y:S01]  /*1060*/  LDS R16, [R57+0x30c] ;  /* 0x00030c0039107984 */ /* 0x000e220000000800 */
[----:B------:R-:W-:Y:S01]  /*1070*/  FFMA R8, R26, R21, R43 ;  /* 0x000000151a087223 */ /* 0x000fe2000000002b */
[----:B------:R-:W-:Y:S01]  /*1080*/  FFMA R43, R21, R27, R44 ;  /* 0x0000001b152b7223 */ /* 0x000fe2000000002c */
[C---:B------:R-:W-:Y:S01]  /*1090*/  FFMA R45, R20.reuse, R21, R45 ;  /* 0x00000015142d7223 */ /* 0x040fe2000000002d */
[----:B------:R-:W-:Y:S01]  /*10a0*/  FFMA R29, R20, R29, R28 ;  /* 0x0000001d141d7223 */ /* 0x000fe2000000001c */
[----:B-1----:R-:W-:Y:S01]  /*10b0*/  FFMA R52, R4, R10, R52 ;  /* 0x0000000a04347223 */ /* 0x002fe20000000034 */
[-C--:B------:R-:W-:Y:S01]  /*10c0*/  FFMA R9, R10, R5.reuse, R9 ;  /* 0x000000050a097223 */ /* 0x080fe20000000009 */
[----:B------:R-:W-:Y:S01]  /*10d0*/  FFMA R50, R4, R18, R50 ;  /* 0x0000001204327223 */ /* 0x000fe20000000032 */
[----:B------:R-:W-:Y:S01]  /*10e0*/  FFMA R17, R18, R5, R17 ;  /* 0x0000000512117223 */ /* 0x000fe20000000011 */
[C---:B--2---:R-:W-:Y:S01]  /*10f0*/  FFMA R27, R2.reuse, R10, R46 ;  /* 0x0000000a021b7223 */ /* 0x044fe2000000002e */
[C---:B------:R-:W-:Y:S01]  /*1100*/  FFMA R48, R2.reuse, R18, R48 ;  /* 0x0000001202307223 */ /* 0x040fe20000000030 */
[C---:B------:R-:W-:Y:S01]  /*1110*/  FFMA R42, R2.reuse, R22, R42 ;  /* 0x00000016022a7223 */ /* 0x040fe2000000002a */
[----:B------:R-:W-:Y:S01]  /*1120*/  FFMA R20, R2, R30, R25 ;  /* 0x0000001e02147223 */ /* 0x000fe20000000019 */
[C---:B------:R-:W-:Y:S01]  /*1130*/  FFMA R21, R3.reuse, R22, R8 ;  /* 0x0000001603157223 */ /* 0x040fe20000000008 */
[-C--:B------:R-:W-:Y:S01]  /*1140*/  FFMA R2, R3, R30.reuse, R51 ;  /* 0x0000001e03027223 */ /* 0x080fe20000000033 */
[----:B------:R-:W-:Y:S01]  /*1150*/  FFMA R8, R4, R30, R53 ;  /* 0x0000001e04087223 */ /* 0x000fe20000000035 */
[-C--:B------:R-:W-:Y:S01]  /*1160*/  FFMA R47, R10, R3.reuse, R47 ;  /* 0x000000030a2f7223 */ /* 0x080fe2000000002f */
[----:B------:R-:W-:Y:S01]  /*1170*/  FFMA R49, R18, R3, R49 ;  /* 0x0000000312317223 */ /* 0x000fe20000000031 */
[----:B------:R-:W-:Y:S01]  /*1180*/  FFMA R44, R4, R22, R43 ;  /* 0x00000016042c7223 */ /* 0x000fe2000000002b */
[-C--:B------:R-:W-:Y:S01]  /*1190*/  FFMA R45, R22, R5.reuse, R45 ;  /* 0x00000005162d7223 */ /* 0x080fe2000000002d */
[----:B------:R-:W-:Y:S01]  /*11a0*/  FFMA R30, R30, R5, R29 ;  /* 0x000000051e1e7223 */ /* 0x000fe2000000001d */
[C---:B---3--:R-:W-:Y:S01]  /*11b0*/  FFMA R4, R12.reuse, R31, R2 ;  /* 0x0000001f0c047223 */ /* 0x048fe20000000002 */
[C---:B------:R-:W-:Y:S01]  /*11c0*/  FFMA R47, R12.reuse, R11, R47 ;  /* 0x0000000b0c2f7223 */ /* 0x040fe2000000002f */
[C---:B------:R-:W-:Y:S01]  /*11d0*/  FFMA R52, R11.reuse, R13, R52 ;  /* 0x0000000d0b347223 */ /* 0x040fe20000000034 */
[-C--:B------:R-:W-:Y:S01]  /*11e0*/  FFMA R53, R11, R14.reuse, R9 ;  /* 0x0000000e0b357223 */ /* 0x080fe20000000009 */
[C---:B------:R-:W-:Y:S01]  /*11f0*/  FFMA R49, R12.reuse, R19, R49 ;  /* 0x000000130c317223 */ /* 0x040fe20000000031 */
[C---:B------:R-:W-:Y:S01]  /*1200*/  FFMA R50, R19.reuse, R13, R50 ;  /* 0x0000000d13327223 */ /* 0x040fe20000000032 */
[-C--:B------:R-:W-:Y:S01]  /*1210*/  FFMA R51, R19, R14.reuse, R17 ;  /* 0x0000000e13337223 */ /* 0x080fe20000000011 */
[----:B------:R-:W-:Y:S01]  /*1220*/  FFMA R43, R12, R23, R21 ;  /* 0x000000170c2b7223 */ /* 0x000fe20000000015 */
[C---:B------:R-:W-:Y:S01]  /*1230*/  FFMA R44, R23.reuse, R13, R44 ;  /* 0x0000000d172c7223 */ /* 0x040fe2000000002c */
[-C--:B------:R-:W-:Y:S01]  /*1240*/  FFMA R45, R23, R14.reuse, R45 ;  /* 0x0000000e172d7223 */ /* 0x080fe2000000002d */
[----:B------:R-:W-:Y:S01]  /*1250*/  FFMA R3, R13, R31, R8 ;  /* 0x0000001f0d037223 */ /* 0x000fe20000000008 */
[C---:B0-----:R-:W-:Y:S01]  /*1260*/  FFMA R46, R16.reuse, R11, R27 ;  /* 0x0000000b102e7223 */ /* 0x041fe2000000001b */
[C---:B------:R-:W-:Y:S01]  /*1270*/  FFMA R48, R16.reuse, R19, R48 ;  /* 0x0000001310307223 */ /* 0x040fe20000000030 */
[C---:B------:R-:W-:Y:S01]  /*1280*/  FFMA R42, R16.reuse, R23, R42 ;  /* 0x00000017102a7223 */ /* 0x040fe2000000002a */
[----:B------:R-:W-:Y:S01]  /*1290*/  FFMA R5, R16, R31, R20 ;  /* 0x0000001f10057223 */ /* 0x000fe20000000014 */
[----:B------:R-:W-:Y:S01]  /*12a0*/  FFMA R2, R31, R14, R30 ;  /* 0x0000000e1f027223 */ /* 0x000fe2000000001e */
[----:B------:R-:W-:Y:S06]  /*12b0*/  BRA.U UP0, `(.L_x_3) ;  /* 0xfffffff900b87547 */ /* 0x000fec000b83ffff */
[----:B------:R-:W-:Y:S01]  /*12c0*/  IADD3 R9, PT, PT, R33, 0x80, RZ ;  /* 0x0000008021097810 */ /* 0x000fe20007ffe0ff */
[----:B------:R-:W2:Y:S04]  /*12d0*/  LDG.E.128.CONSTANT R12, desc[UR10][R58.64+0x200] ;  /* 0x0002000a3a0c7981 */ /* 0x000ea8000c1e9d00 */
[----:B------:R-:W-:Y:S01]  /*12e0*/  IMAD R9, R9, R32, R6 ;  /* 0x0000002009097224 */ /* 0x000fe200078e0206 */
[----:B------:R-:W3:Y:S03]  /*12f0*/  LDG.E.128.CONSTANT R16, desc[UR10][R38.64+0x200] ;  /* 0x0002000a26107981 */ /* 0x000ee6000c1e9d00 */
[----:B------:R-:W-:Y:S01]  /*1300*/  IMAD.WIDE R8, R9, 0x4, R60 ;  /* 0x0000000409087825 */ /* 0x000fe200078e023c */
[----:B------:R-:W-:Y:S06]  /*1310*/  BAR.SYNC.DEFER_BLOCKING 0x0 ;  /* 0x0000000000007b1d */ /* 0x000fec0000010000 */
[----:B------:R0:W4:Y:S02]  /*1320*/  LDG.E.128.CONSTANT R20, desc[UR10][R8.64] ;  /* 0x0000000a08147981 */ /* 0x000124000c1e9d00 */
[----:B0-----:R-:W-:-:S04]  /*1330*/  IMAD.WIDE R8, R32, 0x4, R8 ;  /* 0x0000000420087825 */ /* 0x001fc800078e0208 */
[C---:B------:R-:W-:Y:S02]  /*1340*/  IMAD.WIDE R24, R32.reuse, 0x4, R8 ;  /* 0x0000000420187825 */ /* 0x040fe400078e0208 */
[----:B------:R-:W5:Y:S02]  /*1350*/  LDG.E.128.CONSTANT R8, desc[UR10][R8.64] ;  /* 0x0000000a08087981 */ /* 0x000f64000c1e9d00 */
[----:B------:R-:W-:Y:S02]  /*1360*/  IMAD.WIDE R26, R32, 0x4, R24 ;  /* 0x00000004201a7825 */ /* 0x000fe400078e0218 */
[----:B--2---:R0:W-:Y:S04]  /*1370*/  STS.128 [R56], R12 ;  /* 0x0000000c38007388 */ /* 0x0041e80000000c00 */
[----:B0-----:R-:W2:Y:S04]  /*1380*/  LDG.E.128.CONSTANT R12, desc[UR10][R26.64] ;  /* 0x0000000a1a0c7981 */ /* 0x001ea8000c1e9d00 */
[----:B----4-:R0:W-:Y:S04]  /*1390*/  STS.128 [R55], R20 ;  /* 0x0000001437007388 */ /* 0x0101e80000000c00 */
[----:B---3--:R1:W-:Y:S04]  /*13a0*/  STS.128 [R56+0x100], R16 ;  /* 0x0001001038007388 */ /* 0x0083e80000000c00 */
[----:B0-----:R-:W3:Y:S04]  /*13b0*/  LDG.E.128.CONSTANT R20, desc[UR10][R24.64] ;  /* 0x0000000a18147981 */ /* 0x001ee8000c1e9d00 */
[----:B-1----:R-:W4:Y:S04]  /*13c0*/  LDG.E.128.CONSTANT R16, desc[UR10][R34.64+0x200] ;  /* 0x0002000a22107981 */ /* 0x002f28000c1e9d00 */
        /* <DEDUP_REMOVED lines=17> */
.L_x_4:
        /* <DEDUP_REMOVED lines=87> */
[----:B------:R-:W4:Y:S01]  /*1a50*/  LDG.E.128.CONSTANT R28, desc[UR10][R34.64+0x300] ;  /* 0x0003000a221c7981 */ /* 0x000f22000c1e9d00 */
[----:B------:R-:W-:Y:S02]  /*1a60*/  BAR.SYNC.DEFER_BLOCKING 0x0 ;  /* 0x0000000000007b1d */ /* 0x000fe40000010000 */
[----:B------:R-:W-:-:S04]  /*1a70*/  IMAD.WIDE R12, R32, 0x4, R16 ;  /* 0x00000004200c7825 */ /* 0x000fc800078e0210 */
[C---:B------:R-:W-:Y:S01]  /*1a80*/  IMAD.WIDE R60, R32.reuse, 0x4, R12 ;  /* 0x00000004203c7825 */ /* 0x040fe200078e020c */
[----:B------:R-:W5:Y:S04]  /*1a90*/  LDG.E.128.CONSTANT R16, desc[UR10][R16.64] ;  /* 0x0000000a10107981 */ /* 0x000f68000c1e9d00 */
[----:B------:R-:W3:Y:S01]  /*1aa0*/  LDG.E.128.CONSTANT R12, desc[UR10][R12.64] ;  /* 0x0000000a0c0c7981 */ /* 0x000ee2000c1e9d00 */
[----:B------:R-:W-:-:S03]  /*1ab0*/  IMAD.WIDE R24, R32, 0x4, R60 ;  /* 0x0000000420187825 */ /* 0x000fc600078e023c */
[----:B------:R-:W4:Y:S04]  /*1ac0*/  LDG.E.128.CONSTANT R32, desc[UR10][R60.64] ;  /* 0x0000000a3c207981 */ /* 0x000f28000c1e9d00 */
[----:B------:R-:W4:Y:S04]  /*1ad0*/  LDG.E.128.CONSTANT R24, desc[UR10][R24.64] ;  /* 0x0000000a18187981 */ /* 0x000f28000c1e9d00 */
[----:B------:R-:W4:Y:S01]  /*1ae0*/  LDG.E.128.CONSTANT R36, desc[UR10][R36.64+0x300] ;  /* 0x0003000a24247981 */ /* 0x000f22000c1e9d00 */
[----:B------:R-:W-:-:S03]  /*1af0*/  UMOV UR5, URZ ;  /* 0x000000ff00057c82 */ /* 0x000fc60008000000 */
[----:B--2---:R3:W-:Y:S04]  /*1b00*/  STS.128 [R56], R8 ;  /* 0x0000000838007388 */ /* 0x0047e80000000c00 */
[----:B-----5:R-:W-:Y:S01]  /*1b10*/  STS.128 [R55], R16 ;  /* 0x0000001037007388 */ /* 0x020fe20000000c00 */
[----:B---3--:R-:W-:Y:S02]  /*1b20*/  MOV R8, R13 ;  /* 0x0000000d00087202 */ /* 0x008fe40000000f00 */
[----:B------:R-:W-:Y:S01]  /*1b30*/  MOV R9, R14 ;  /* 0x0000000e00097202 */ /* 0x000fe20000000f00 */
[----:B------:R-:W-:Y:S04]  /*1b40*/  STS.128 [R56+0x100], R20 ;  /* 0x0001001438007388 */ /* 0x000fe80000000c00 */
[----:B------:R4:W-:Y:S04]  /*1b50*/  STS.64 [R55+0x108], R8 ;  /* 0x0001080837007388 */ /* 0x0009e80000000a00 */
[----:B------:R0:W-:Y:S04]  /*1b60*/  STS [R55+0x104], R12 ;  /* 0x0001040c37007388 */ /* 0x0001e80000000800 */
[----:B------:R0:W-:Y:S01]  /*1b70*/  STS [R55+0x110], R15 ;  /* 0x0001100f37007388 */ /* 0x0001e20000000800 */
[----:B----4-:R-:W-:-:S02]  /*1b80*/  MOV R8, R25 ;  /* 0x0000001900087202 */ /* 0x010fc40000000f00 */
[----:B------:R-:W-:Y:S01]  /*1b90*/  MOV R9, R26 ;  /* 0x0000001a00097202 */ /* 0x000fe20000000f00 */
[----:B------:R0:W-:Y:S04]  /*1ba0*/  STS.128 [R56+0x200], R28 ;  /* 0x0002001c38007388 */ /* 0x0001e80000000c00 */
[----:B------:R0:W-:Y:S04]  /*1bb0*/  STS.64 [R55+0x208], R32 ;  /* 0x0002082037007388 */ /* 0x0001e80000000a00 */
[----:B------:R0:W-:Y:S04]  /*1bc0*/  STS.64 [R55+0x210], R34 ;  /* 0x0002102237007388 */ /* 0x0001e80000000a00 */
[----:B------:R0:W-:Y:S04]  /*1bd0*/  STS.128 [R56+0x300], R36 ;  /* 0x0003002438007388 */ /* 0x0001e80000000c00 */
[----:B------:R0:W-:Y:S04]  /*1be0*/  STS.64 [R55+0x310], R8 ;  /* 0x0003100837007388 */ /* 0x0001e80000000a00 */
[----:B------:R0:W-:Y:S04]  /*1bf0*/  STS [R55+0x30c], R24 ;  /* 0x00030c1837007388 */ /* 0x0001e80000000800 */
[----:B------:R0:W-:Y:S01]  /*1c00*/  STS [R55+0x318], R27 ;  /* 0x0003181b37007388 */ /* 0x0001e20000000800 */
[----:B------:R-:W-:Y:S06]  /*1c10*/  BAR.SYNC.DEFER_BLOCKING 0x0 ;  /* 0x0000000000007b1d */ /* 0x000fec0000010000 */
.L_x_5:
[----:B------:R-:W-:Y:S02]  /*1c20*/  ULEA UR12, UR5, UR9, 0x2 ;  /* 0x00000009050c7291 */ /* 0x000fe4000f8e10ff */
[----:B------:R-:W-:Y:S02]  /*1c30*/  UIMAD UR8, UR5, 0x104, UR7 ;  /* 0x00000104050878a4 */ /* 0x000fe4000f8e0207 */
[----:B------:R-:W-:Y:S02]  /*1c40*/  UIADD3 UR5, UPT, UPT, UR5, 0x4, URZ ;  /* 0x0000000405057890 */ /* 0x000fe4000fffe0ff */
[----:B0-----:R-:W-:Y:S02]  /*1c50*/  LEA R32, R54, UR12, 0xa ;  /* 0x0000000c36207c11 */ /* 0x001fe4000f8e50ff */
[----:B------:R-:W-:Y:S01]  /*1c60*/  LEA R57, R0, UR8, 0x4 ;  /* 0x0000000800397c11 */ /* 0x000fe2000f8e20ff */
[----:B------:R-:W-:Y:S02]  /*1c70*/  UISETP.NE.AND UP0, UPT, UR5, 0x40, UPT ;  /* 0x000000400500788c */ /* 0x000fe4000bf05270 */
[----:B------:R-:W-:Y:S04]  /*1c80*/  LDS.128 R8, [R32] ;  /* 0x0000000020087984 */ /* 0x000fe80000000c00 */
[----:B------:R-:W0:Y:S04]  /*1c90*/  LDS.128 R12, [R57] ;  /* 0x00000000390c7984 */ /* 0x000e280000000c00 */
[----:B------:R-:W1:Y:S04]  /*1ca0*/  LDS.128 R16, [R32+0x100] ;  /* 0x0001000020107984 */ /* 0x000e680000000c00 */
[----:B------:R-:W2:Y:S04]  /*1cb0*/  LDS.128 R20, [R57+0x100] ;  /* 0x0001000039147984 */ /* 0x000ea80000000c00 */
[----:B------:R-:W3:Y:S04]  /*1cc0*/  LDS R58, [R57+0x110] ;  /* 0x00011000393a7984 */ /* 0x000ee80000000800 */
[----:B------:R-:W4:Y:S04]  /*1cd0*/  LDS.128 R24, [R32+0x200] ;  /* 0x0002000020187984 */ /* 0x000f280000000c00 */
[----:B------:R-:W5:Y:S04]  /*1ce0*/  LDS.128 R28, [R32+0x300] ;  /* 0x00030000201c7984 */ /* 0x000f680000000c00 */
[----:B------:R-:W5:Y:S04]  /*1cf0*/  LDS.64 R36, [R57+0x208] ;  /* 0x0002080039247984 */ /* 0x000f680000000a00 */
[----:B------:R-:W5:Y:S01]  /*1d00*/  LDS.64 R38, [R57+0x210] ;  /* 0x0002100039267984 */ /* 0x000f620000000a00 */
[C---:B0-----:R-:W-:Y:S01]  /*1d10*/  FFMA R34, R8.reuse, R12, R46 ;  /* 0x0000000c08227223 */ /* 0x041fe2000000002e */
[C---:B------:R-:W-:Y:S01]  /*1d20*/  FFMA R60, R8.reuse, R13, R47 ;  /* 0x0000000d083c7223 */ /* 0x040fe2000000002f */
[C---:B------:R-:W-:Y:S01]  /*1d30*/  FFMA R52, R8.reuse, R14, R52 ;  /* 0x0000000e08347223 */ /* 0x040fe20000000034 */
[----:B------:R-:W-:Y:S01]  /*1d40*/  FFMA R33, R8, R15, R53 ;  /* 0x0000000f08217223 */ /* 0x000fe20000000035 */
[C---:B-1----:R-:W-:Y:S01]  /*1d50*/  FFMA R46, R16.reuse, R13, R49 ;  /* 0x0000000d102e7223 */ /* 0x042fe20000000031 */
[----:B------:R-:W-:Y:S01]  /*1d60*/  FFMA R53, R16, R15, R51 ;  /* 0x0000000f10357223 */ /* 0x000fe20000000033 */
[----:B------:R-:W0:Y:S01]  /*1d70*/  LDS R8, [R57+0x30c] ;  /* 0x00030c0039087984 */ /* 0x000e220000000800 */
[----:B------:R-:W-:Y:S01]  /*1d80*/  FFMA R48, R12, R16, R48 ;  /* 0x000000100c307223 */ /* 0x000fe20000000030 */
[----:B--2---:R-:W-:Y:S01]  /*1d90*/  FFMA R47, R21, R9, R34 ;  /* 0x00000009152f7223 */ /* 0x004fe20000000022 */
[C---:B------:R-:W-:Y:S01]  /*1da0*/  FFMA R51, R9.reuse, R22, R60 ;  /* 0x0000001609337223 */ /* 0x040fe2000000003c */
[----:B------:R-:W-:Y:S01]  /*1db0*/  FFMA R49, R9, R23, R52 ;  /* 0x0000001709317223 */ /* 0x000fe20000000034 */
[----:B------:R-:W-:Y:S01]  /*1dc0*/  FFMA R50, R16, R14, R50 ;  /* 0x0000000e10327223 */ /* 0x000fe20000000032 */
[----:B---3--:R-:W-:Y:S01]  /*1dd0*/  FFMA R9, R58, R9, R33 ;  /* 0x000000093a097223 */ /* 0x008fe20000000021 */
[----:B------:R-:W-:Y:S01]  /*1de0*/  FFMA R59, R21, R17, R48 ;  /* 0x00000011153b7223 */ /* 0x000fe20000000030 */
[----:B------:R-:W1:Y:S01]  /*1df0*/  LDS.128 R32, [R57+0x310] ;  /* 0x0003100039207984 */ /* 0x000e620000000c00 */
[C---:B------:R-:W-:Y:S01]  /*1e00*/  FFMA R61, R17.reuse, R22, R46 ;  /* 0x00000016113d7223 */ /* 0x040fe2000000002e */
[----:B----4-:R-:W-:Y:S01]  /*1e10*/  FFMA R43, R24, R13, R43 ;  /* 0x0000000d182b7223 */ /* 0x010fe2000000002b */
[----:B------:R-:W-:Y:S01]  /*1e20*/  FFMA R42, R12, R24, R42 ;  /* 0x000000180c2a7223 */ /* 0x000fe2000000002a */
[C---:B------:R-:W-:Y:S01]  /*1e30*/  FFMA R44, R24.reuse, R14, R44 ;  /* 0x0000000e182c7223 */ /* 0x040fe2000000002c */
[----:B------:R-:W-:Y:S01]  /*1e40*/  FFMA R45, R24, R15, R45 ;  /* 0x0000000f182d7223 */ /* 0x000fe2000000002d */
[----:B-----5:R-:W-:Y:S01]  /*1e50*/  FFMA R12, R12, R28, R5 ;  /* 0x0000001c0c0c7223 */ /* 0x020fe20000000005 */
[C---:B------:R-:W-:Y:S01]  /*1e60*/  FFMA R13, R28.reuse, R13, R4 ;  /* 0x0000000d1c0d7223 */ /* 0x040fe20000000004 */
[C---:B------:R-:W-:Y:S01]  /*1e70*/  FFMA R14, R28.reuse, R14, R3 ;  /* 0x0000000e1c0e7223 */ /* 0x040fe20000000003 */
[----:B------:R-:W-:Y:S01]  /*1e80*/  FFMA R15, R28, R15, R2 ;  /* 0x0000000f1c0f7223 */ /* 0x000fe20000000002 */
[----:B------:R-:W-:Y:S01]  /*1e90*/  FFMA R50, R17, R23, R50 ;  /* 0x0000001711327223 */ /* 0x000fe20000000032 */
[----:B------:R-:W-:Y:S01]  /*1ea0*/  FFMA R53, R58, R17, R53 ;  /* 0x000000113a357223 */ /* 0x000fe20000000035 */
[-C--:B------:R-:W-:Y:S01]  /*1eb0*/  FFMA R16, R22, R25.reuse, R43 ;  /* 0x0000001916107223 */ /* 0x080fe2000000002b */
[----:B------:R-:W-:Y:S01]  /*1ec0*/  FFMA R17, R21, R25, R42 ;  /* 0x0000001915117223 */ /* 0x000fe2000000002a */
[----:B------:R-:W-:Y:S01]  /*1ed0*/  FFMA R43, R25, R23, R44 ;  /* 0x00000017192b7223 */ /* 0x000fe2000000002c */
[----:B------:R-:W-:Y:S01]  /*1ee0*/  FFMA R25, R58, R25, R45 ;  /* 0x000000193a197223 */ /* 0x000fe2000000002d */
[-C--:B------:R-:W-:Y:S01]  /*1ef0*/  FFMA R21, R21, R29.reuse, R12 ;  /* 0x0000001d15157223 */ /* 0x080fe2000000000c */
[-C--:B------:R-:W-:Y:S01]  /*1f00*/  FFMA R13, R22, R29.reuse, R13 ;  /* 0x0000001d160d7223 */ /* 0x080fe2000000000d */
[-C--:B------:R-:W-:Y:S01]  /*1f10*/  FFMA R23, R23, R29.reuse, R14 ;  /* 0x0000001d17177223 */ /* 0x080fe2000000000e */
[----:B------:R-:W-:Y:S01]  /*1f20*/  FFMA R15, R58, R29, R15 ;  /* 0x0000001d3a0f7223 */ /* 0x000fe2000000000f */
[----:B------:R-:W-:Y:S01]  /*1f30*/  FFMA R47, R36, R10, R47 ;  /* 0x0000000a242f7223 */ /* 0x000fe2000000002f */
[----:B------:R-:W-:Y:S01]  /*1f40*/  FFMA R51, R10, R37, R51 ;  /* 0x000000250a337223 */ /* 0x000fe20000000033 */
[C---:B------:R-:W-:Y:S01]  /*1f50*/  FFMA R48, R36.reuse, R18, R59 ;  /* 0x0000001224307223 */ /* 0x040fe2000000003b */
[----:B------:R-:W-:Y:S01]  /*1f60*/  FFMA R42, R36, R26, R17 ;  /* 0x0000001a242a7223 */ /* 0x000fe20000000011 */
[C---:B------:R-:W-:Y:S01]  /*1f70*/  FFMA R52, R38.reuse, R10, R49 ;  /* 0x0000000a26347223 */ /* 0x040fe20000000031 */
[----:B------:R-:W-:Y:S01]  /*1f80*/  FFMA R50, R38, R18, R50 ;  /* 0x0000001226327223 */ /* 0x000fe20000000032 */
[----:B------:R-:W-:Y:S01]  /*1f90*/  FFMA R3, R18, R39, R53 ;  /* 0x0000002712037223 */ /* 0x000fe20000000035 */
[----:B------:R-:W-:Y:S01]  /*1fa0*/  FFMA R44, R38, R26, R43 ;  /* 0x0000001a262c7223 */ /* 0x000fe2000000002b */
[----:B------:R-:W-:Y:S01]  /*1fb0*/  FFMA R36, R36, R30, R21 ;  /* 0x0000001e24247223 */ /* 0x000fe20000000015 */
[----:B------:R-:W-:Y:S01]  /*1fc0*/  FFMA R61, R18, R37, R61 ;  /* 0x00000025123d7223 */ /* 0x000fe2000000003d */
[C---:B------:R-:W-:Y:S01]  /*1fd0*/  FFMA R17, R37.reuse, R26, R16 ;  /* 0x0000001a25117223 */ /* 0x040fe20000000010 */
[-C--:B------:R-:W-:Y:S01]  /*1fe0*/  FFMA R4, R37, R30.reuse, R13 ;  /* 0x0000001e25047223 */ /* 0x080fe2000000000d */
[-C--:B------:R-:W-:Y:S01]  /*1ff0*/  FFMA R9, R10, R39.reuse, R9 ;  /* 0x000000270a097223 */ /* 0x080fe20000000009 */
[-C--:B------:R-:W-:Y:S01]  /*2000*/  FFMA R25, R26, R39.reuse, R25 ;  /* 0x000000271a197223 */ /* 0x080fe20000000019 */
[----:B------:R-:W-:Y:S01]  /*2010*/  FFMA R38, R38, R30, R23 ;  /* 0x0000001e26267223 */ /* 0x000fe20000000017 */
[----:B------:R-:W-:Y:S01]  /*2020*/  FFMA R2, R30, R39, R15 ;  /* 0x000000271e027223 */ /* 0x000fe2000000000f */
[C---:B0-----:R-:W-:Y:S01]  /*2030*/  FFMA R46, R8.reuse, R11, R47 ;  /* 0x0000000b082e7223 */ /* 0x041fe2000000002f */
[C---:B------:R-:W-:Y:S01]  /*2040*/  FFMA R48, R8.reuse, R19, R48 ;  /* 0x0000001308307223 */ /* 0x040fe20000000030 */
[C---:B------:R-:W-:Y:S01]  /*2050*/  FFMA R42, R8.reuse, R27, R42 ;  /* 0x0000001b082a7223 */ /* 0x040fe2000000002a */
[----:B------:R-:W-:Y:S01]  /*2060*/  FFMA R5, R8, R31, R36 ;  /* 0x0000001f08057223 */ /* 0x000fe20000000024 */
[C---:B-1----:R-:W-:Y:S01]  /*2070*/  FFMA R47, R32.reuse, R11, R51 ;  /* 0x0000000b202f7223 */ /* 0x042fe20000000033 */
[-C--:B------:R-:W-:Y:S01]  /*2080*/  FFMA R51, R19, R34.reuse, R3 ;  /* 0x0000002213337223 */ /* 0x080fe20000000003 */
[C---:B------:R-:W-:Y:S01]  /*2090*/  FFMA R52, R11.reuse, R33, R52 ;  /* 0x000000210b347223 */ /* 0x040fe20000000034 */
[-C--:B------:R-:W-:Y:S01]  /*20a0*/  FFMA R53, R11, R34.reuse, R9 ;  /* 0x000000220b357223 */ /* 0x080fe20000000009 */
[C---:B------:R-:W-:Y:S01]  /*20b0*/  FFMA R49, R32.reuse, R19, R61 ;  /* 0x0000001320317223 */ /* 0x040fe2000000003d */
[----:B------:R-:W-:Y:S01]  /*20c0*/  FFMA R50, R19, R33, R50 ;  /* 0x0000002113327223 */ /* 0x000fe20000000032 */
[C---:B------:R-:W-:Y:S01]  /*20d0*/  FFMA R43, R32.reuse, R27, R17 ;  /* 0x0000001b202b7223 */ /* 0x040fe20000000011 */
[C---:B------:R-:W-:Y:S01]  /*20e0*/  FFMA R44, R27.reuse, R33, R44 ;  /* 0x000000211b2c7223 */ /* 0x040fe2000000002c */
[-C--:B------:R-:W-:Y:S01]  /*20f0*/  FFMA R45, R27, R34.reuse, R25 ;  /* 0x000000221b2d7223 */ /* 0x080fe20000000019 */
[-C--:B------:R-:W-:Y:S01]  /*2100*/  FFMA R4, R32, R31.reuse, R4 ;  /* 0x0000001f20047223 */ /* 0x080fe20000000004 */
[----:B------:R-:W-:Y:S01]  /*2110*/  FFMA R3, R33, R31, R38 ;  /* 0x0000001f21037223 */ /* 0x000fe20000000026 */
[----:B------:R-:W-:Y:S01]  /*2120*/  FFMA R2, R31, R34, R2 ;  /* 0x000000221f027223 */ /* 0x000fe20000000002 */
[----:B------:R-:W-:Y:S06]  /*2130*/  BRA.U UP0, `(.L_x_5) ;  /* 0xfffffff900b87547 */ /* 0x000fec000b83ffff */
[----:B------:R-:W-:Y:S01]  /*2140*/  UIADD3 UR5, UPT, UPT, UR6, 0x3f, URZ ;  /* 0x0000003f06057890 */ /* 0x000fe2000fffe0ff */
[----:B------:R-:W-:Y:S01]  /*2150*/  BAR.SYNC.DEFER_BLOCKING 0x0 ;  /* 0x0000000000007b1d */ /* 0x000fe20000010000 */
[----:B------:R-:W-:Y:S02]  /*2160*/  UIADD3 UR4, UPT, UPT, UR4, 0x4, URZ ;  /* 0x0000000404047890 */ /* 0x000fe4000fffe0ff */
[----:B------:R-:W-:-:S04]  /*2170*/  USHF.R.U32.HI UR5, URZ, 0x6, UR5 ;  /* 0x00000006ff057899 */ /* 0x000fc80008011605 */
[----:B------:R-:W-:-:S04]  /*2180*/  ULOP3.LUT UR5, UR5, 0x1fffffc, URZ, 0xc0, !UPT ;  /* 0x01fffffc05057892 */ /* 0x000fc8000f8ec0ff */
[----:B------:R-:W-:-:S09]  /*2190*/  UISETP.NE.AND UP0, UPT, UR4, UR5, UPT ;  /* 0x000000050400728c */ /* 0x000fd2000bf05270 */
[----:B------:R-:W-:Y:S05]  /*21a0*/  BRA.U UP0, `(.L_x_6) ;  /* 0xffffffe100407547 */ /* 0x000fea000b83ffff */
[----:B------:R-:W-:-:S05]  /*21b0*/  UMOV UR4, UR5 ;  /* 0x0000000500047c82 */ /* 0x000fca0008000000 */
.L_x_1:
[----:B------:R-:W-:-:S04]  /*21c0*/  UIADD3 UR6, UPT, UPT, UR6, 0x3f, URZ ;  /* 0x0000003f06067890 */ /* 0x000fc8000fffe0ff */
[----:B------:R-:W-:-:S04]  /*21d0*/  USHF.R.U32.HI UR6, URZ, 0x6, UR6 ;  /* 0x00000006ff067899 */ /* 0x000fc80008011606 */
[----:B------:R-:W-:-:S09]  /*21e0*/  ULOP3.LUT UP0, UR6, UR6, 0x3, URZ, 0xc0, !UPT ;  /* 0x0000000306067892 */ /* 0x000fd2000f80c0ff */
[----:B------:R-:W-:Y:S05]  /*21f0*/  BRA.U !UP0, `(.L_x_0) ;  /* 0x00000009085c7547 */ /* 0x000fea000b800000 */
[----:B------:R-:W0:Y:S01]  /*2200*/  S2UR UR7, SR_CgaCtaId ;  /* 0x00000000000779c3 */ /* 0x000e220000008800 */
[----:B------:R-:W-:Y:S02]  /*2210*/  UMOV UR5, 0x400 ;  /* 0x0000040000057882 */ /* 0x000fe40000000000 */
[----:B------:R-:W-:-:S04]  /*2220*/  UIADD3 UR5, UPT, UPT, UR5, 0x4000, URZ ;  /* 0x0000400005057890 */ /* 0x000fc8000fffe0ff */
[----:B0-----:R-:W-:-:S03]  /*2230*/  ULEA UR7, UR7, UR5, 0x18 ;  /* 0x0000000507077291 */ /* 0x001fc6000f8ec0ff */
[----:B------:R-:W-:-:S03]  /*2240*/  UMOV UR5, URZ ;  /* 0x000000ff00057c82 */ /* 0x000fc60008000000 */
[----:B------:R-:W-:-:S04]  /*2250*/  LEA R54, R0, UR7, 0x4 ;  /* 0x0000000700367c11 */ /* 0x000fc8000f8e20ff */
[----:B------:R-:W-:-:S07]  /*2260*/  IADD3 R54, PT, PT, R54, 0x208, RZ ;  /* 0x0000020836367810 */ /* 0x000fce0007ffe0ff */
.L_x_8:
[----:B------:R-:W0:Y:S01]  /*2270*/  LDC R25, c[0x0][0x39c] ;  /* 0x0000e700ff197b82 */ /* 0x000e220000000800 */
[----:B------:R-:W-:Y:S02]  /*2280*/  MOV R10, UR4 ;  /* 0x00000004000a7c02 */ /* 0x000fe40008000f00 */
[----:B------:R-:W-:Y:S02]  /*2290*/  MOV R8, UR4 ;  /* 0x0000000400087c02 */ /* 0x000fe40008000f00 */
[----:B------:R-:W-:Y:S02]  /*22a0*/  LEA R9, R10, R41, 0x6 ;  /* 0x000000290a097211 */ /* 0x000fe400078e30ff */
[----:B------:R-:W-:Y:S01]  /*22b0*/  LEA R8, R8, R7, 0x6 ;  /* 0x0000000708087211 */ /* 0x000fe200078e30ff */
[----:B------:R-:W1:Y:S08]  /*22c0*/  LDC R37, c[0x0][0x3a0] ;  /* 0x0000e800ff257b82 */ /* 0x000e700000000800 */
[----:B------:R-:W2:Y:S08]  /*22d0*/  LDC.64 R16, c[0x0][0x388] ;  /* 0x0000e200ff107b82 */ /* 0x000eb00000000a00 */
[----:B------:R-:W3:Y:S01]  /*22e0*/  LDC.64 R30, c[0x0][0x380] ;  /* 0x0000e000ff1e7b82 */ /* 0x000ee20000000a00 */
[----:B0-----:R-:W-:-:S02]  /*22f0*/  IMAD R9, R9, R25, R6 ;  /* 0x0000001909097224 */ /* 0x001fc400078e0206 */
[----:B-1----:R-:W-:Y:S02]  /*2300*/  IMAD R11, R40, R37, R8 ;  /* 0x00000025280b7224 */ /* 0x002fe400078e0208 */
[----:B--2---:R-:W-:-:S04]  /*2310*/  IMAD.WIDE R16, R9, 0x4, R16 ;  /* 0x0000000409107825 */ /* 0x004fc800078e0210 */
[----:B------:R-:W-:Y:S02]  /*2320*/  IMAD.WIDE R12, R25, 0x4, R16 ;  /* 0x00000004190c7825 */ /* 0x000fe400078e0210 */
[----:B------:R-:W2:Y:S02]  /*2330*/  LDG.E.128.CONSTANT R16, desc[UR10][R16.64] ;  /* 0x0000000a10107981 */ /* 0x000ea4000c1e9d00 */
[----:B---3--:R-:W-:-:S04]  /*2340*/  IMAD.WIDE R30, R11, 0x4, R30 ;  /* 0x000000040b1e7825 */ /* 0x008fc800078e021e */
[----:B------:R-:W-:Y:S01]  /*2350*/  IMAD.WIDE R32, R25, 0x4, R12 ;  /* 0x0000000419207825 */ /* 0x000fe200078e020c */
[----:B------:R-:W3:Y:S03]  /*2360*/  LDG.E.128.CONSTANT R8, desc[UR10][R30.64] ;  /* 0x0000000a1e087981 */ /* 0x000ee6000c1e9d00 */
[----:B------:R-:W-:Y:S01]  /*2370*/  IMAD.WIDE.U32 R20, R37, 0x4, R30 ;  /* 0x0000000425147825 */ /* 0x000fe200078e001e */
[----:B------:R-:W4:Y:S03]  /*2380*/  LDG.E.128.CONSTANT R12, desc[UR10][R12.64] ;  /* 0x0000000a0c0c7981 */ /* 0x000f26000c1e9d00 */
[----:B------:R-:W-:Y:S02]  /*2390*/  IMAD.WIDE R24, R25, 0x4, R32 ;  /* 0x0000000419187825 */ /* 0x000fe400078e0220 */
[----:B------:R-:W5:Y:S02]  /*23a0*/  LDG.E.128.CONSTANT R32, desc[UR10][R32.64] ;  /* 0x0000000a20207981 */ /* 0x000f64000c1e9d00 */
[----:B------:R-:W-:-:S02]  /*23b0*/  IMAD.WIDE.U32 R28, R37, 0x4, R20 ;  /* 0x00000004251c7825 */ /* 0x000fc400078e0014 */
[----:B------:R-:W5:Y:S02]  /*23c0*/  LDG.E.128.CONSTANT R20, desc[UR10][R20.64] ;  /* 0x0000000a14147981 */ /* 0x000f64000c1e9d00 */
[----:B------:R-:W-:Y:S02]  /*23d0*/  IMAD.WIDE.U32 R36, R37, 0x4, R28 ;  /* 0x0000000425247825 */ /* 0x000fe400078e001c */
[----:B------:R-:W5:Y:S04]  /*23e0*/  LDG.E.128.CONSTANT R24, desc[UR10][R24.64] ;  /* 0x0000000a18187981 */ /* 0x000f68000c1e9d00 */
[----:B------:R-:W5:Y:S04]  /*23f0*/  LDG.E.128.CONSTANT R28, desc[UR10][R28.64] ;  /* 0x0000000a1c1c7981 */ /* 0x000f68000c1e9d00 */
[----:B------:R-:W5:Y:S01]  /*2400*/  LDG.E.128.CONSTANT R36, desc[UR10][R36.64] ;  /* 0x0000000a24247981 */ /* 0x000f62000c1e9d00 */
[----:B------:R-:W0:Y:S01]  /*2410*/  S2UR UR9, SR_CgaCtaId ;  /* 0x00000000000979c3 */ /* 0x000e220000008800 */
[----:B------:R-:W1:Y:S01]  /*2420*/  S2R R55, SR_TID.Y ;  /* 0x0000000000377919 */ /* 0x000e620000002200 */
[----:B------:R-:W-:Y:S01]  /*2430*/  UMOV UR8, 0x400 ;  /* 0x0000040000087882 */ /* 0x000fe20000000000 */
[----:B------:R-:W-:-:S05]  /*2440*/  HFMA2 R56, -RZ, RZ, 0, 1.54972076416015625e-05 ;  /* 0x00000104ff387431 */ /* 0x000fca00000001ff */
[----:B------:R-:W-:Y:S01]  /*2450*/  IMAD R59, R41, R56, UR7 ;  /* 0x00000007293b7e24 */ /* 0x000fe2000f8e0238 */
[----:B0-----:R-:W-:-:S04]  /*2460*/  ULEA UR8, UR9, UR8, 0x18 ;  /* 0x0000000809087291 */ /* 0x001fc8000f8ec0ff */
[----:B------:R-:W-:Y:S02]  /*2470*/  LEA R59, R0, R59, 0x4 ;  /* 0x0000003b003b7211 */ /* 0x000fe400078e20ff */
[----:B-1----:R-:W-:-:S04]  /*2480*/  LEA R55, R55, UR8, 0xa ;  /* 0x0000000837377c11 */ /* 0x002fc8000f8e50ff */
[----:B------:R-:W-:Y:S02]  /*2490*/  LEA R57, R0, R55, 0x4 ;  /* 0x0000003700397211 */ /* 0x000fe400078e20ff */
[----:B------:R-:W-:Y:S02]  /*24a0*/  MOV R56, R54 ;  /* 0x0000003600387202 */ /* 0x000fe40000000f00 */
[----:B------:R-:W-:Y:S01]  /*24b0*/  IADD3 R55, PT, PT, R55, 0x200, RZ ;  /* 0x0000020037377810 */ /* 0x000fe20007ffe0ff */
[----:B------:R-:W-:Y:S01]  /*24c0*/  UMOV UR8, 0x200 ;  /* 0x0000020000087882 */ /* 0x000fe20000000000 */
[----:B---3--:R4:W-:Y:S04]  /*24d0*/  STS.128 [R57], R8 ;  /* 0x0000000839007388 */ /* 0x0089e80000000c00 */
[----:B--2---:R-:W-:Y:S01]  /*24e0*/  STS.128 [R59], R16 ;  /* 0x000000103b007388 */ /* 0x004fe20000000c00 */
[----:B----4-:R-:W-:-:S02]  /*24f0*/  MOV R8, R13 ;  /* 0x0000000d00087202 */ /* 0x010fc40000000f00 */
[----:B------:R-:W-:Y:S01]  /*2500*/  MOV R9, R14 ;  /* 0x0000000e00097202 */ /* 0x000fe20000000f00 */
[----:B-----5:R-:W-:Y:S04]  /*2510*/  STS.128 [R57+0x100], R20 ;  /* 0x0001001439007388 */ /* 0x020fe80000000c00 */
[----:B------:R0:W-:Y:S04]  /*2520*/  STS.64 [R59+0x108], R8 ;  /* 0x000108083b007388 */ /* 0x0001e80000000a00 */
[----:B------:R1:W-:Y:S04]  /*2530*/  STS [R59+0x104], R12 ;  /* 0x0001040c3b007388 */ /* 0x0003e80000000800 */
[----:B------:R1:W-:Y:S01]  /*2540*/  STS [R59+0x110], R15 ;  /* 0x0001100f3b007388 */ /* 0x0003e20000000800 */
[----:B0-----:R-:W-:-:S02]  /*2550*/  MOV R8, R25 ;  /* 0x0000001900087202 */ /* 0x001fc40000000f00 */
        /* <DEDUP_REMOVED lines=9> */
.L_x_7:
[----:B-1----:R-:W-:Y:S01]  /*25f0*/  LDS.64 R24, [R56+-0x208] ;  /* 0xfffdf80038187984 */ /* 0x002fe20000000a00 */
[----:B------:R-:W-:-:S03]  /*2600*/  UIADD3 UR8, UPT, UPT, UR8, 0x10, URZ ;  /* 0x0000001008087890 */ /* 0x000fc6000fffe0ff */
[----:B------:R-:W0:Y:S01]  /*2610*/  LDS.128 R8, [R55+-0x200] ;  /* 0xfffe000037087984 */ /* 0x000e220000000c00 */
[----:B------:R-:W-:-:S03]  /*2620*/  UISETP.NE.AND UP0, UPT, UR8, 0x300, UPT ;  /* 0x000003000800788c */ /* 0x000fc6000bf05270 */
[----:B------:R-:W1:Y:S04]  /*2630*/  LDS.64 R26, [R56+-0x200] ;  /* 0xfffe0000381a7984 */ /* 0x000e680000000a00 */
[----:B------:R-:W2:Y:S04]  /*2640*/  LDS.128 R12, [R55+-0x100] ;  /* 0xffff0000370c7984 */ /* 0x000ea80000000c00 */
[----:B------:R-:W3:Y:S04]  /*2650*/  LDS.128 R16, [R55] ;  /* 0x0000000037107984 */ /* 0x000ee80000000c00 */
[----:B------:R4:W5:Y:S04]  /*2660*/  LDS.128 R20, [R55+0x100] ;  /* 0x0001000037147984 */ /* 0x0009680000000c00 */
[----:B------:R-:W5:Y:S04]  /*2670*/  LDS R36, [R56+-0x104] ;  /* 0xfffefc0038247984 */ /* 0x000f680000000800 */
[----:B------:R-:W5:Y:S01]  /*2680*/  LDS.64 R28, [R56+-0x100] ;  /* 0xffff0000381c7984 */ /* 0x000f620000000a00 */
[----:B----4-:R-:W-:-:S03]  /*2690*/  IADD3 R55, PT, PT, R55, 0x10, RZ ;  /* 0x0000001037377810 */ /* 0x010fc60007ffe0ff */
[----:B------:R-:W4:Y:S04]  /*26a0*/  LDS R34, [R56+-0xf8] ;  /* 0xffff080038227984 */ /* 0x000f280000000800 */
[----:B------:R-:W4:Y:S04]  /*26b0*/  LDS.64 R30, [R56] ;  /* 0x00000000381e7984 */ /* 0x000f280000000a00 */
[----:B------:R-:W4:Y:S01]  /*26c0*/  LDS.64 R32, [R56+0x8] ;  /* 0x0000080038207984 */ /* 0x000f220000000a00 */
[C---:B0-----:R-:W-:Y:S01]  /*26d0*/  FFMA R35, R8.reuse, R24, R46 ;  /* 0x0000001808237223 */ /* 0x041fe2000000002e */
[C---:B------:R-:W-:Y:S01]  /*26e0*/  FFMA R47, R8.reuse, R25, R47 ;  /* 0x00000019082f7223 */ /* 0x040fe2000000002f */
[CC--:B-1----:R-:W-:Y:S01]  /*26f0*/  FFMA R52, R8.reuse, R26.reuse, R52 ;  /* 0x0000001a08347223 */ /* 0x0c2fe20000000034 */
[----:B------:R-:W-:Y:S01]  /*2700*/  FFMA R53, R8, R27, R53 ;  /* 0x0000001b08357223 */ /* 0x000fe20000000035 */
[----:B--2---:R-:W-:Y:S01]  /*2710*/  FFMA R50, R12, R26, R50 ;  /* 0x0000001a0c327223 */ /* 0x004fe20000000032 */
[----:B------:R-:W-:Y:S01]  /*2720*/  FFMA R48, R24, R12, R48 ;  /* 0x0000000c18307223 */ /* 0x000fe20000000030 */
[C---:B------:R-:W-:Y:S01]  /*2730*/  FFMA R8, R12.reuse, R25, R49 ;  /* 0x000000190c087223 */ /* 0x040fe20000000031 */
[----:B------:R-:W-:Y:S01]  /*2740*/  FFMA R38, R12, R27, R51 ;  /* 0x0000001b0c267223 */ /* 0x000fe20000000033 */
[----:B---3--:R-:W-:Y:S01]  /*2750*/  FFMA R44, R16, R26, R44 ;  /* 0x0000001a102c7223 */ /* 0x008fe2000000002c */
[----:B------:R-:W-:Y:S01]  /*2760*/  FFMA R46, R24, R16, R42 ;  /* 0x00000010182e7223 */ /* 0x000fe2000000002a */
[-C--:B------:R-:W-:Y:S01]  /*2770*/  FFMA R42, R16, R25.reuse, R43 ;  /* 0x00000019102a7223 */ /* 0x080fe2000000002b */
[----:B------:R-:W0:Y:S01]  /*2780*/  LDS R12, [R56+0x104] ;  /* 0x00010400380c7984 */ /* 0x000e220000000800 */
[-C--:B-----5:R-:W-:Y:S01]  /*2790*/  FFMA R58, R24, R20.reuse, R5 ;  /* 0x00000014183a7223 */ /* 0x0a0fe20000000005 */
[----:B------:R-:W-:Y:S01]  /*27a0*/  FFMA R4, R20, R25, R4 ;  /* 0x0000001914047223 */ /* 0x000fe20000000004 */
[----:B------:R-:W-:Y:S01]  /*27b0*/  FFMA R26, R26, R20, R3 ;  /* 0x000000141a1a7223 */ /* 0x000fe20000000003 */
[-C--:B------:R-:W-:Y:S01]  /*27c0*/  FFMA R20, R20, R27.reuse, R2 ;  /* 0x0000001b14147223 */ /* 0x080fe20000000002 */
[----:B------:R-:W1:Y:S01]  /*27d0*/  LDS.64 R24, [R56+0x108] ;  /* 0x0001080038187984 */ /* 0x000e620000000a00 */
[----:B------:R-:W-:Y:S01]  /*27e0*/  FFMA R16, R16, R27, R45 ;  /* 0x0000001b10107223 */ /* 0x000fe2000000002d */
[C---:B------:R-:W-:Y:S01]  /*27f0*/  FFMA R35, R36.reuse, R9, R35 ;  /* 0x0000000924237223 */ /* 0x040fe20000000023 */
[C---:B------:R-:W-:Y:S01]  /*2800*/  FFMA R3, R36.reuse, R13, R48 ;  /* 0x0000000d24037223 */ /* 0x040fe20000000030 */
[----:B------:R2:W3:Y:S01]  /*2810*/  LDS R2, [R56+0x110] ;  /* 0x0001100038027984 */ /* 0x0004e20000000800 */
[----:B------:R-:W-:Y:S01]  /*2820*/  FFMA R5, R36, R17, R46 ;  /* 0x0000001124057223 */ /* 0x000fe2000000002e */
[C---:B------:R-:W-:Y:S01]  /*2830*/  FFMA R37, R28.reuse, R13, R8 ;  /* 0x0000000d1c257223 */ /* 0x040fe20000000008 */
[----:B------:R-:W-:Y:S01]  /*2840*/  FFMA R42, R28, R17, R42 ;  /* 0x000000111c2a7223 */ /* 0x000fe2000000002a */
[-C--:B------:R-:W-:Y:S01]  /*2850*/  FFMA R45, R9, R29.reuse, R52 ;  /* 0x0000001d092d7223 */ /* 0x080fe20000000034 */
[-C--:B------:R-:W-:Y:S01]  /*2860*/  FFMA R43, R13, R29.reuse, R50 ;  /* 0x0000001d0d2b7223 */ /* 0x080fe20000000032 */
[----:B------:R-:W-:Y:S01]  /*2870*/  FFMA R39, R17, R29, R44 ;  /* 0x0000001d11277223 */ /* 0x000fe2000000002c */
[-C--:B------:R-:W-:Y:S01]  /*2880*/  FFMA R27, R36, R21.reuse, R58 ;  /* 0x00000015241b7223 */ /* 0x080fe2000000003a */
[-C--:B------:R-:W-:Y:S01]  /*2890*/  FFMA R49, R28, R21.reuse, R4 ;  /* 0x000000151c317223 */ /* 0x080fe20000000004 */
[----:B------:R-:W-:Y:S01]  /*28a0*/  FFMA R29, R29, R21, R26 ;  /* 0x000000151d1d7223 */ /* 0x000fe2000000001a */
[C---:B----4-:R-:W-:Y:S01]  /*28b0*/  FFMA R53, R34.reuse, R9, R53 ;  /* 0x0000000922357223 */ /* 0x050fe20000000035 */
[C---:B------:R-:W-:Y:S01]  /*28c0*/  FFMA R13, R34.reuse, R13, R38 ;  /* 0x0000000d220d7223 */ /* 0x040fe20000000026 */
[----:B------:R-:W-:Y:S01]  /*28d0*/  FFMA R17, R34, R17, R16 ;  /* 0x0000001122117223 */ /* 0x000fe20000000010 */
[----:B------:R-:W-:Y:S01]  /*28e0*/  FFMA R47, R28, R9, R47 ;  /* 0x000000091c2f7223 */ /* 0x000fe2000000002f */
[----:B------:R-:W-:Y:S01]  /*28f0*/  FFMA R21, R34, R21, R20 ;  /* 0x0000001522157223 */ /* 0x000fe20000000014 */
[C---:B------:R-:W-:Y:S01]  /*2900*/  FFMA R35, R30.reuse, R10, R35 ;  /* 0x0000000a1e237223 */ /* 0x040fe20000000023 */
[C---:B------:R-:W-:Y:S01]  /*2910*/  FFMA R48, R30.reuse, R14, R3 ;  /* 0x0000000e1e307223 */ /* 0x040fe20000000003 */
[-C--:B------:R-:W-:Y:S01]  /*2920*/  FFMA R8, R30, R18.reuse, R5 ;  /* 0x000000121e087223 */ /* 0x080fe20000000005 */
[----:B------:R-:W-:Y:S01]  /*2930*/  FFMA R4, R14, R31, R37 ;  /* 0x0000001f0e047223 */ /* 0x000fe20000000025 */
[C---:B------:R-:W-:Y:S01]  /*2940*/  FFMA R16, R31.reuse, R18, R42 ;  /* 0x000000121f107223 */ /* 0x040fe2000000002a */
[C---:B------:R-:W-:Y:S01]  /*2950*/  FFMA R52, R32.reuse, R10, R45 ;  /* 0x0000000a20347223 */ /* 0x040fe2000000002d */
[C---:B------:R-:W-:Y:S01]  /*2960*/  FFMA R50, R32.reuse, R14, R43 ;  /* 0x0000000e20327223 */ /* 0x040fe2000000002b */
[----:B------:R-:W-:Y:S01]  /*2970*/  FFMA R44, R32, R18, R39 ;  /* 0x00000012202c7223 */ /* 0x000fe20000000027 */
[-C--:B------:R-:W-:Y:S01]  /*2980*/  FFMA R30, R30, R22.reuse, R27 ;  /* 0x000000161e1e7223 */ /* 0x080fe2000000001b */
[-C--:B------:R-:W-:Y:S01]  /*2990*/  FFMA R20, R31, R22.reuse, R49 ;  /* 0x000000161f147223 */ /* 0x080fe20000000031 */
[-C--:B------:R-:W-:Y:S01]  /*29a0*/  FFMA R53, R10, R33.reuse, R53 ;  /* 0x000000210a357223 */ /* 0x080fe20000000035 */
[-C--:B------:R-:W-:Y:S01]  /*29b0*/  FFMA R14, R14, R33.reuse, R13 ;  /* 0x000000210e0e7223 */ /* 0x080fe2000000000d */
[----:B------:R-:W-:Y:S01]  /*29c0*/  FFMA R18, R18, R33, R17 ;  /* 0x0000002112127223 */ /* 0x000fe20000000011 */
[----:B------:R-:W-:Y:S01]  /*29d0*/  FFMA R32, R32, R22, R29 ;  /* 0x0000001620207223 */ /* 0x000fe2000000001d */
[----:B------:R-:W-:Y:S01]  /*29e0*/  FFMA R47, R10, R31, R47 ;  /* 0x0000001f0a2f7223 */ /* 0x000fe2000000002f */
[----:B------:R-:W-:Y:S01]  /*29f0*/  FFMA R22, R22, R33, R21 ;  /* 0x0000002116167223 */ /* 0x000fe20000000015 */
[C---:B0-----:R-:W-:Y:S01]  /*2a00*/  FFMA R46, R12.reuse, R11, R35 ;  /* 0x0000000b0c2e7223 */ /* 0x041fe20000000023 */
[C---:B------:R-:W-:Y:S01]  /*2a10*/  FFMA R48, R12.reuse, R15, R48 ;  /* 0x0000000f0c307223 */ /* 0x040fe20000000030 */
[C---:B------:R-:W-:Y:S01]  /*2a20*/  FFMA R42, R12.reuse, R19, R8 ;  /* 0x000000130c2a7223 */ /* 0x040fe20000000008 */
[----:B------:R-:W-:Y:S01]  /*2a30*/  FFMA R5, R12, R23, R30 ;  /* 0x000000170c057223 */ /* 0x000fe2000000001e */
[----:B--2---:R-:W-:Y:S01]  /*2a40*/  IADD3 R56, PT, PT, R56, 0x410, RZ ;  /* 0x0000041038387810 */ /* 0x004fe20007ffe0ff */
[C---:B-1----:R-:W-:Y:S01]  /*2a50*/  FFMA R49, R24.reuse, R15, R4 ;  /* 0x0000000f18317223 */ /* 0x042fe20000000004 */
[C---:B------:R-:W-:Y:S01]  /*2a60*/  FFMA R47, R24.reuse, R11, R47 ;  /* 0x0000000b182f7223 */ /* 0x040fe2000000002f */
[C---:B------:R-:W-:Y:S01]  /*2a70*/  FFMA R43, R24.reuse, R19, R16 ;  /* 0x00000013182b7223 */ /* 0x040fe20000000010 */
[----:B------:R-:W-:Y:S01]  /*2a80*/  FFMA R4, R24, R23, R20 ;  /* 0x0000001718047223 */ /* 0x000fe20000000014 */
[C---:B---3--:R-:W-:Y:S01]  /*2a90*/  FFMA R53, R2.reuse, R11, R53 ;  /* 0x0000000b02357223 */ /* 0x048fe20000000035 */
[C---:B------:R-:W-:Y:S01]  /*2aa0*/  FFMA R51, R2.reuse, R15, R14 ;  /* 0x0000000f02337223 */ /* 0x040fe2000000000e */
[C---:B------:R-:W-:Y:S01]  /*2ab0*/  FFMA R45, R2.reuse, R19, R18 ;  /* 0x00000013022d7223 */ /* 0x040fe20000000012 */
[-C--:B------:R-:W-:Y:S01]  /*2ac0*/  FFMA R52, R11, R25.reuse, R52 ;  /* 0x000000190b347223 */ /* 0x080fe20000000034 */
[-C--:B------:R-:W-:Y:S01]  /*2ad0*/  FFMA R50, R15, R25.reuse, R50 ;  /* 0x000000190f327223 */ /* 0x080fe20000000032 */
[----:B------:R-:W-:Y:S01]  /*2ae0*/  FFMA R44, R19, R25, R44 ;  /* 0x00000019132c7223 */ /* 0x000fe2000000002c */
[-C--:B------:R-:W-:Y:S01]  /*2af0*/  FFMA R3, R25, R23.reuse, R32 ;  /* 0x0000001719037223 */ /* 0x080fe20000000020 */
[----:B------:R-:W-:Y:S01]  /*2b00*/  FFMA R2, R2, R23, R22 ;  /* 0x0000001702027223 */ /* 0x000fe20000000016 */
[----:B------:R-:W-:Y:S06]  /*2b10*/  BRA.U UP0, `(.L_x_7) ;  /* 0xfffffff900b47547 */ /* 0x000fec000b83ffff */
[----:B------:R-:W-:Y:S01]  /*2b20*/  BAR.SYNC.DEFER_BLOCKING 0x0 ;  /* 0x0000000000007b1d */ /* 0x000fe20000010000 */
[----:B------:R-:W-:Y:S02]  /*2b30*/  UIADD3 UR5, UPT, UPT, UR5, 0x1, URZ ;  /* 0x0000000105057890 */ /* 0x000fe4000fffe0ff */
[----:B------:R-:W-:Y:S02]  /*2b40*/  UIADD3 UR4, UPT, UPT, UR4, 0x1, URZ ;  /* 0x0000000104047890 */ /* 0x000fe4000fffe0ff */
[----:B------:R-:W-:-:S09]  /*2b50*/  UISETP.NE.AND UP0, UPT, UR5, UR6, UPT ;  /* 0x000000060500728c */ /* 0x000fd2000bf05270 */
[----:B------:R-:W-:Y:S05]  /*2b60*/  BRA.U UP0, `(.L_x_8) ;  /* 0xfffffff500c07547 */ /* 0x000fea000b83ffff */
.L_x_0:
[----:B------:R-:W0:Y:S01]  /*2b70*/  LDCU.64 UR4, c[0x0][0x398] ;  /* 0x00007300ff0477ac */ /* 0x000e220008000a00 */
[----:B------:R-:W-:Y:S02]  /*2b80*/  IADD3 R17, PT, PT, R40, 0x1, RZ ;  /* 0x0000000128117810 */ /* 0x000fe40007ffe0ff */
[C---:B------:R-:W-:Y:S01]  /*2b90*/  IADD3 R0, PT, PT, R6.reuse, 0x1, RZ ;  /* 0x0000000106007810 */ /* 0x040fe20007ffe0ff */
[----:B------:R-:W1:Y:S01]  /*2ba0*/  LDCU.64 UR6, c[0x0][0x390] ;  /* 0x00007200ff0677ac */ /* 0x000e620008000a00 */
[----:B------:R-:W-:Y:S02]  /*2bb0*/  SHF.R.S32.HI R18, RZ, 0x1f, R6 ;  /* 0x0000001fff127819 */ /* 0x000fe40000011406 */
[C---:B------:R-:W-:Y:S02]  /*2bc0*/  IADD3 R14, PT, PT, R6.reuse, 0x2, RZ ;  /* 0x00000002060e7810 */ /* 0x040fe40007ffe0ff */
[----:B0-----:R-:W-:Y:S01]  /*2bd0*/  ISETP.GE.AND P2, PT, R6, UR5, PT ;  /* 0x0000000506007c0c */ /* 0x001fe2000bf46270 */
[----:B------:R-:W-:Y:S01]  /*2be0*/  IMAD R7, R40, UR5, RZ ;  /* 0x0000000528077c24 */ /* 0x000fe2000f8e02ff */
[----:B------:R-:W-:-:S02]  /*2bf0*/  ISETP.GE.AND P3, PT, R0, UR5, PT ;  /* 0x0000000500007c0c */ /* 0x000fc4000bf66270 */
[----:B------:R-:W-:Y:S02]  /*2c00*/  ISETP.GE.OR P1, PT, R40, UR4, P2 ;  /* 0x0000000428007c0c */ /* 0x000fe40009726670 */
[----:B------:R-:W-:Y:S02]  /*2c10*/  ISETP.GE.OR P6, PT, R17, UR4, P2 ;  /* 0x0000000411007c0c */ /* 0x000fe400097c6670 */
[----:B------:R-:W-:Y:S02]  /*2c20*/  IADD3 R0, P0, PT, R6, R7, RZ ;  /* 0x0000000706007210 */ /* 0x000fe40007f1e0ff */
[----:B------:R-:W-:Y:S02]  /*2c30*/  ISETP.GE.OR P5, PT, R40, UR4, P3 ;  /* 0x0000000428007c0c */ /* 0x000fe40009fa6670 */
[----:B-1----:R-:W-:-:S05]  /*2c40*/  LEA R8, P4, R0, UR6, 0x2 ;  /* 0x0000000600087c11 */ /* 0x002fca000f8810ff */
[----:B------:R-:W0:Y:S01]  /*2c50*/  @!P1 LDC.64 R12, c[0x0][0x390] ;  /* 0x0000e400ff0c9b82 */ /* 0x000e220000000a00 */
[----:B------:R-:W-:-:S07]  /*2c60*/  @!P1 IADD3 R9, PT, PT, R6, R7, RZ ;  /* 0x0000000706099210 */ /* 0x000fce0007ffe0ff */
[----:B------:R-:W1:Y:S01]  /*2c70*/  @!P6 LDC.64 R10, c[0x0][0x390] ;  /* 0x0000e400ff0aeb82 */ /* 0x000e620000000a00 */
[----:B0-----:R-:W-:Y:S01]  /*2c80*/  @!P1 IMAD.WIDE R12, R9, 0x4, R12 ;  /* 0x00000004090c9825 */ /* 0x001fe200078e020c */
[----:B------:R-:W-:Y:S02]  /*2c90*/  LEA.HI.X.SX32 R9, R7, R18, 0x1, P0 ;  /* 0x0000001207097211 */ /* 0x000fe400000f0eff */
[----:B------:R-:W-:Y:S02]  /*2ca0*/  ISETP.GE.AND P0, PT, R14, UR5, PT ;  /* 0x000000050e007c0c */ /* 0x000fe4000bf06270 */
[----:B------:R-:W-:Y:S01]  /*2cb0*/  IADD3 R14, PT, PT, R6, 0x3, RZ ;  /* 0x00000003060e7810 */ /* 0x000fe20007ffe0ff */
[----:B------:R0:W-:Y:S01]  /*2cc0*/  @!P1 STG.E desc[UR10][R12.64], R46 ;  /* 0x0000002e0c009986 */ /* 0x0001e2000c10190a */
[----:B------:R-:W-:Y:S02]  /*2cd0*/  LEA.HI.X R9, R0, UR7, R9, 0x2, P4 ;  /* 0x0000000700097c11 */ /* 0x000fe4000a0f1409 */
[----:B------:R-:W-:-:S02]  /*2ce0*/  ISETP.GE.OR P4, PT, R40, UR4, P0 ;  /* 0x0000000428007c0c */ /* 0x000fc40008786670 */
[----:B------:R-:W-:Y:S01]  /*2cf0*/  ISETP.GE.AND P1, PT, R14, UR5, PT ;  /* 0x000000050e007c0c */ /* 0x000fe2000bf26270 */
[----:B------:R-:W-:Y:S01]  /*2d00*/  @!P5 STG.E desc[UR10][R8.64+0x4], R47 ;  /* 0x0000042f0800d986 */ /* 0x000fe2000c10190a */
[----:B------:R-:W-:Y:S02]  /*2d10*/  IADD3 R7, PT, PT, R7, UR5, RZ ;  /* 0x0000000507077c10 */ /* 0x000fe4000fffe0ff */
[C---:B------:R-:W-:Y:S02]  /*2d20*/  ISETP.GE.OR P5, PT, R40.reuse, UR4, P1 ;  /* 0x0000000428007c0c */ /* 0x040fe40008fa6670 */
[----:B------:R-:W-:Y:S02]  /*2d30*/  IADD3 R0, PT, PT, R40, 0x2, RZ ;  /* 0x0000000228007810 */ /* 0x000fe40007ffe0ff */
[----:B------:R-:W-:Y:S02]  /*2d40*/  @!P6 IADD3 R15, PT, PT, R6, R7, RZ ;  /* 0x00000007060fe210 */ /* 0x000fe40007ffe0ff */
[----:B------:R-:W-:Y:S01]  /*2d50*/  IADD3 R40, PT, PT, R40, 0x3, RZ ;  /* 0x0000000328287810 */ /* 0x000fe20007ffe0ff */
[----:B------:R-:W-:Y:S01]  /*2d60*/  @!P4 STG.E desc[UR10][R8.64+0x8], R52 ;  /* 0x000008340800c986 */ /* 0x000fe2000c10190a */
[----:B------:R-:W-:Y:S01]  /*2d70*/  ISETP.GE.OR P4, PT, R0, UR4, P2 ;  /* 0x0000000400007c0c */ /* 0x000fe20009786670 */
[----:B-1----:R-:W-:Y:S01]  /*2d80*/  @!P6 IMAD.WIDE R10, R15, 0x4, R10 ;  /* 0x000000040f0ae825 */ /* 0x002fe200078e020a */
[----:B------:R-:W-:-:S03]  /*2d90*/  ISETP.GE.OR P2, PT, R40, UR4, P2 ;  /* 0x0000000428007c0c */ /* 0x000fc60009746670 */
[----:B------:R1:W-:Y:S01]  /*2da0*/  @!P5 STG.E desc[UR10][R8.64+0xc], R53 ;  /* 0x00000c350800d986 */ /* 0x0003e2000c10190a */
[----:B0-----:R-:W-:-:S03]  /*2db0*/  IADD3 R13, P5, PT, R6, R7, RZ ;  /* 0x00000007060d7210 */ /* 0x001fc60007fbe0ff */
[----:B------:R0:W-:Y:S01]  /*2dc0*/  @!P6 STG.E desc[UR10][R10.64], R48 ;  /* 0x000000300a00e986 */ /* 0x0001e2000c10190a */
[----:B------:R-:W-:Y:S02]  /*2dd0*/  ISETP.GE.OR P6, PT, R17, UR4, P3 ;  /* 0x0000000411007c0c */ /* 0x000fe40009fc6670 */
[----:B------:R-:W-:Y:S01]  /*2de0*/  LEA.HI.X.SX32 R16, R7, R18, 0x1, P5 ;  /* 0x0000001207107211 */ /* 0x000fe200028f0eff */
[----:B------:R-:W2:Y:S01]  /*2df0*/  @!P4 LDC.64 R14, c[0x0][0x390] ;  /* 0x0000e400ff0ecb82 */ /* 0x000ea20000000a00 */
[----:B------:R-:W-:Y:S02]  /*2e00*/  LEA R12, P5, R13, UR6, 0x2 ;  /* 0x000000060d0c7c11 */ /* 0x000fe4000f8a10ff */
[----:B------:R-:W-:Y:S02]  /*2e10*/  IADD3 R7, PT, PT, R7, UR5, RZ ;  /* 0x0000000507077c10 */ /* 0x000fe4000fffe0ff */
[----:B------:R-:W-:Y:S02]  /*2e20*/  LEA.HI.X R13, R13, UR7, R16, 0x2, P5 ;  /* 0x000000070d0d7c11 */ /* 0x000fe4000a8f1410 */
[----:B------:R-:W-:-:S02]  /*2e30*/  ISETP.GE.OR P5, PT, R17, UR4, P0 ;  /* 0x0000000411007c0c */ /* 0x000fc400087a6670 */
[CC--:B-1----:R-:W-:Y:S01]  /*2e40*/  @!P4 IADD3 R9, PT, PT, R6.reuse, R7.reuse, RZ ;  /* 0x000000070609c210 */ /* 0x0c2fe20007ffe0ff */
[----:B------:R-:W-:Y:S01]  /*2e50*/  @!P6 STG.E desc[UR10][R12.64+0x4], R49 ;  /* 0x000004310c00e986 */ /* 0x000fe2000c10190a */
[----:B------:R-:W-:Y:S02]  /*2e60*/  ISETP.GE.OR P6, PT, R17, UR4, P1 ;  /* 0x0000000411007c0c */ /* 0x000fe40008fc6670 */
[----:B------:R-:W1:Y:S07]  /*2e70*/  @!P2 LDC.64 R16, c[0x0][0x390] ;  /* 0x0000e400ff10ab82 */ /* 0x000e6e0000000a00 */
[----:B------:R-:W-:Y:S01]  /*2e80*/  @!P5 STG.E desc[UR10][R12.64+0x8], R50 ;  /* 0x000008320c00d986 */ /* 0x000fe2000c10190a */
[----:B0-----:R-:W-:-:S03]  /*2e90*/  IADD3 R11, P5, PT, R6, R7, RZ ;  /* 0x00000007060b7210 */ /* 0x001fc60007fbe0ff */
[----:B------:R0:W-:Y:S01]  /*2ea0*/  @!P6 STG.E desc[UR10][R12.64+0xc], R51 ;  /* 0x00000c330c00e986 */ /* 0x0001e2000c10190a */
[C---:B------:R-:W-:Y:S01]  /*2eb0*/  ISETP.GE.OR P6, PT, R0.reuse, UR4, P3 ;  /* 0x0000000400007c0c */ /* 0x040fe20009fc6670 */
[----:B--2---:R-:W-:Y:S01]  /*2ec0*/  @!P4 IMAD.WIDE R8, R9, 0x4, R14 ;  /* 0x000000040908c825 */ /* 0x004fe200078e020e */
[----:B------:R-:W-:Y:S02]  /*2ed0*/  LEA.HI.X.SX32 R14, R7, R18, 0x1, P5 ;  /* 0x00000012070e7211 */ /* 0x000fe400028f0eff */
[----:B------:R-:W-:Y:S02]  /*2ee0*/  LEA R10, P5, R11, UR6, 0x2 ;  /* 0x000000060b0a7c11 */ /* 0x000fe4000f8a10ff */
[----:B------:R-:W-:Y:S01]  /*2ef0*/  IADD3 R7, PT, PT, R7, UR5, RZ ;  /* 0x0000000507077c10 */ /* 0x000fe2000fffe0ff */
[----:B------:R2:W-:Y:S01]  /*2f00*/  @!P4 STG.E desc[UR10][R8.64], R42 ;  /* 0x0000002a0800c986 */ /* 0x0005e2000c10190a */
[----:B------:R-:W-:Y:S02]  /*2f10*/  LEA.HI.X R11, R11, UR7, R14, 0x2, P5 ;  /* 0x000000070b0b7c11 */ /* 0x000fe4000a8f140e */
[----:B------:R-:W-:-:S02]  /*2f20*/  ISETP.GE.OR P4, PT, R0, UR4, P0 ;  /* 0x0000000400007c0c */ /* 0x000fc40008786670 */
[----:B------:R-:W-:Y:S01]  /*2f30*/  ISETP.GE.OR P5, PT, R0, UR4, P1 ;  /* 0x0000000400007c0c */ /* 0x000fe20008fa6670 */
[----:B------:R2:W-:Y:S01]  /*2f40*/  @!P6 STG.E desc[UR10][R10.64+0x4], R43 ;  /* 0x0000042b0a00e986 */ /* 0x0005e2000c10190a */
[-C--:B------:R-:W-:Y:S02]  /*2f50*/  IADD3 R0, P6, PT, R6, R7.reuse, RZ ;  /* 0x0000000706007210 */ /* 0x080fe40007fde0ff */
[C---:B------:R-:W-:Y:S02]  /*2f60*/  ISETP.GE.OR P3, PT, R40.reuse, UR4, P3 ;  /* 0x0000000428007c0c */ /* 0x040fe40009f66670 */
[C---:B------:R-:W-:Y:S02]  /*2f70*/  ISETP.GE.OR P0, PT, R40.reuse, UR4, P0 ;  /* 0x0000000428007c0c */ /* 0x040fe40008706670 */
[----:B------:R-:W-:Y:S02]  /*2f80*/  ISETP.GE.OR P1, PT, R40, UR4, P1 ;  /* 0x0000000428007c0c */ /* 0x000fe40008f26670 */
[----:B0-----:R-:W-:Y:S01]  /*2f90*/  @!P2 IADD3 R13, PT, PT, R6, R7, RZ ;  /* 0x00000007060da210 */ /* 0x001fe20007ffe0ff */
[----:B------:R2:W-:Y:S01]  /*2fa0*/  @!P4 STG.E desc[UR10][R10.64+0x8], R44 ;  /* 0x0000082c0a00c986 */ /* 0x0005e2000c10190a */
[----:B------:R-:W-:-:S02]  /*2fb0*/  LEA.HI.X.SX32 R15, R7, R18, 0x1, P6 ;  /* 0x00000012070f7211 */ /* 0x000fc400030f0eff */
[C---:B------:R-:W-:Y:S01]  /*2fc0*/  LEA R12, P6, R0.reuse, UR6, 0x2 ;  /* 0x00000006000c7c11 */ /* 0x040fe2000f8c10ff */
[----:B-1----:R-:W-:Y:S01]  /*2fd0*/  @!P2 IMAD.WIDE R6, R13, 0x4, R16 ;  /* 0x000000040d06a825 */ /* 0x002fe200078e0210 */
[----:B------:R2:W-:Y:S02]  /*2fe0*/  @!P5 STG.E desc[UR10][R10.64+0xc], R45 ;  /* 0x00000c2d0a00d986 */ /* 0x0005e4000c10190a */
[----:B------:R-:W-:Y:S02]  /*2ff0*/  LEA.HI.X R13, R0, UR7, R15, 0x2, P6 ;  /* 0x00000007000d7c11 */ /* 0x000fe4000b0f140f */
[----:B------:R2:W-:Y:S04]  /*3000*/  @!P2 STG.E desc[UR10][R6.64], R5 ;  /* 0x000000050600a986 */ /* 0x0005e8000c10190a */
[----:B------:R2:W-:Y:S04]  /*3010*/  @!P3 STG.E desc[UR10][R12.64+0x4], R4 ;  /* 0x000004040c00b986 */ /* 0x0005e8000c10190a */
[----:B------:R2:W-:Y:S01]  /*3020*/  @!P0 STG.E desc[UR10][R12.64+0x8], R3 ;  /* 0x000008030c008986 */ /* 0x0005e2000c10190a */
[----:B------:R-:W-:Y:S05]  /*3030*/  @P1 EXIT ;  /* 0x000000000000194d */ /* 0x000fea0003800000 */
[----:B------:R-:W-:Y:S01]  /*3040*/  STG.E desc[UR10][R12.64+0xc], R2 ;  /* 0x00000c020c007986 */ /* 0x000fe2000c10190a */
[----:B------:R-:W-:Y:S05]  /*3050*/  EXIT ;  /* 0x000000000000794d */ /* 0x000fea0003800000 */
.L_x_9:
[----:B------:R-:W-:-:S00]  /*3060*/  BRA `(.L_x_9) ;  /* 0xfffffffc00fc7947 */ /* 0x000fc0000383ffff */
[----:B------:R-:W-:-:S00]  /*3070*/  NOP ;  /* 0x0000000000007918 */ /* 0x000fc00000000000 */
        /* <DEDUP_REMOVED lines=8> */
.L_x_10:


//--------------------- .nv.shared._Z23matrixMultiplyOptimizedPKfS0_Pfiii --------------------------
	.section	.nv.shared._Z23matrixMultiplyOptimizedPKfS0_Pfiii,"aw",@nobits
	.sectionflags	@""
	.align	4
.nv.shared._Z23matrixMultiplyOptimizedPKfS0_Pfiii:
	.zero		34048


//--------------------- .nv.shared.reserved.0     --------------------------
	.section	.nv.shared.reserved.0,"aw",@nobits
	.weak		__nv_reservedSMEM_offset_0_alias
	.size		__nv_reservedSMEM_offset_0_alias, 0, 64
	.other		__nv_reservedSMEM_offset_0_alias,@"STO_CUDA_RESERVED_SHARED STV_DEFAULT"
__nv_reservedSMEM_offset_0_alias:
	.zero		0
	.zero		64


//--------------------- .nv.constant0._Z23matrixMultiplyOptimizedPKfS0_Pfiii --------------------------
	.section	.nv.constant0._Z23matrixMultiplyOptimizedPKfS0_Pfiii,"a",@progbits
	.sectionflags	@""
	.align	4
.nv.constant0._Z23matrixMultiplyOptimizedPKfS0_Pfiii:
	.zero		932


//--------------------- SYMBOLS --------------------------

	.type		.nv.reservedSmem.offset0,@object
	.size		.nv.reservedSmem.offset0,0x4
	.type		.nv.reservedSmem.cap,@object
	.size		.nv.reservedSmem.cap,0x4
